// auto-generated by cutlass_sweep.conv — config: {"arch": "sm_100", "cluster_m": 1, "cluster_n": 1, "conv_kind": "wgrad", "dtype": "tf32", "ndim": 2, "tile_k": 64, "tile_m": 128, "tile_n": 128}
#include "cutlass/cutlass.h"
#include "cute/tensor.hpp"
#include "cutlass/kernel_hardware_info.hpp"
#include "cutlass/conv/convolution.h"
#include "cutlass/conv/dispatch_policy.hpp"
#include "cutlass/conv/collective/collective_builder.hpp"
#include "cutlass/conv/kernel/conv_universal.hpp"
#include "cutlass/conv/device/conv_universal_adapter.hpp"
#include "cutlass/epilogue/collective/collective_builder.hpp"

using namespace cute;
using Elem = cutlass::tfloat32_t;
using Acc  = float;
using LayoutAB = cutlass::layout::TensorNHWC;
using LayoutC  = cutlass::layout::TensorKCSR;
constexpr auto ConvOp = cutlass::conv::Operator::kWgrad;
using TileShape    = Shape<_128, Shape<_128>, Shape<_64>>;
using ClusterShape = Shape<_1, _1, _1>;

using CollectiveEpilogue = typename cutlass::epilogue::collective::CollectiveBuilder<
    cutlass::arch::Sm100, cutlass::arch::OpClassTensorOp,
    TileShape, ClusterShape,
    cutlass::epilogue::collective::EpilogueTileAuto,
    Acc, Acc,
    Elem, LayoutC, 128 / cutlass::sizeof_bits<Elem>::value,
    Elem, LayoutC, 128 / cutlass::sizeof_bits<Elem>::value,
    cutlass::epilogue::collective::EpilogueScheduleAuto
  >::CollectiveOp;

using CollectiveMainloop = typename cutlass::conv::collective::CollectiveBuilder<
    cutlass::arch::Sm100, cutlass::arch::OpClassTensorOp, ConvOp,
    Elem, LayoutAB, 128 / cutlass::sizeof_bits<Elem>::value,
    Elem, LayoutAB, 128 / cutlass::sizeof_bits<Elem>::value,
    Acc,
    TileShape, ClusterShape,
    cutlass::conv::collective::StageCountAutoCarveout<
        static_cast<int>(sizeof(typename CollectiveEpilogue::SharedStorage))>,
    cutlass::conv::collective::KernelScheduleAuto
  >::CollectiveOp;

using ProblemShape = cutlass::conv::ConvProblemShape<
    ConvOp, CollectiveMainloop::DispatchPolicy::NumSpatialDimensions>;
using ConvKernel = cutlass::conv::kernel::ConvUniversal<
    ProblemShape, CollectiveMainloop, CollectiveEpilogue>;
using Conv = cutlass::conv::device::ConvUniversalAdapter<ConvKernel>;

auto* _anchor = &cutlass::device_kernel<ConvKernel>;


// ===== COMPILED SASS (sm_100a) =====

	.target	sm_100a

	.elftype	@"ET_EXEC"


//--------------------- .note.nv.tkinfo           --------------------------
	.section	.note.nv.tkinfo,"",@"SHT_NOTE"
	.sectionflags	@"SHF_NOTE_NV_TKINFO"
	.tkinfo
        /*0018*/ 	.word	0x00000002
        /*0030*/ 	.string	""
        /*0030*/ 	.string	"ptxas"
        /*0030*/ 	.string	"Cuda compilation tools, release 13.0, V13.0.88"
        /*0030*/ 	.string	"Build cuda_13.0.r13.0/compiler.36424714_0"
        /*0030*/ 	.string	"-arch sm_100a -m 64 "



//--------------------- .note.nv.cuinfo           --------------------------
	.section	.note.nv.cuinfo,"",@"SHT_NOTE"
	.sectionflags	@"SHF_NOTE_NV_CUINFO"
        /*0018*/ 	.short	0x0002
        /*001a*/ 	.short	0x0064
        /*001c*/ 	.short	0x0082
	.zero		2


//--------------------- .nv.info                  --------------------------
	.section	.nv.info,"",@"SHT_CUDA_INFO"
	.align	4


	//----- nvinfo : EIATTR_REGCOUNT
	.align		4
        /*0000*/ 	.byte	0x04, 0x2f
        /*0002*/ 	.short	(.L_19 - .L_18)
	.align		4
.L_18:
        /*0004*/ 	.word	index@(_ZN7cutlass13device_kernelINS_4conv6kernel13ConvUniversalINS1_16ConvProblemShapeILNS1_8OperatorE2ELi2EEENS1_10collective14CollectiveConvINS1_47MainloopSm100TmaUmmaWarpSpecializedImplicitGemmILS5_2ELi3ELi2ELi1ELi2EN4cute5tupleIJNSA_1CILi1EEESD_SD_EEEEENSB_IJNSC_ILi128EEENSB_IJSG_EEENSB_IJNSC_ILi64EEEEEEEEENS_10tfloat32_tESL_NSA_8TiledMMAINSA_8MMA_AtomIJNSA_17SM100_MMA_TF32_SSISL_SL_fLi128ELi128ELNSA_4UMMA5MajorE1ELSQ_1ELNSP_7ScaleInE0ELSR_0EEEEEENSA_6LayoutISE_NSB_IJNSC_ILi0EEESV_SV_EEEEENSB_IJNSA_10UnderscoreESY_SY_EEEEENS7_6detail27Sm100ImplicitGemmTileTraitsINSA_13SM90_TMA_LOADENSA_14ComposedLayoutINSA_7SwizzleILi2ELi5ELi2EEENSA_18smem_ptr_flag_bitsILi32EEENSU_INSB_IJNSC_ILi32EEENSC_ILi4EEEEEENSB_IJSD_S19_EEEEEEEvEENS12_INSA_20SM90_TMA_LOAD_IM2COLES1E_vEEEENS_8epilogue10collective18CollectiveEpilogueINS1J_23Sm100TmaWarpSpecializedILi4ELi2ELi16ELb1ELb0EEEJSK_NSB_IJNSU_ISG_SD_EENSU_INSC_ILi16EEESD_EEEEESL_NSB_IJlNSB_IJSD_llEEESV_EEESL_S1T_NS1J_6fusion15FusionCallbacksIS1N_NS1U_17LinearCombinationISL_fSL_fLNS_15FloatRoundStyleE2EEESK_S1R_JEEENSA_5SM1004TMEM4LOAD26SM100_TMEM_LOAD_32dp32b16xES13_NS14_INS15_ILi2ELi4ELi3EEES18_NSU_INSB_IJNSC_ILi8EEES1P_EEENSB_IJS1P_SD_EEEEEEENSA_39AutoVectorizingCopyWithAssumedAlignmentILi128EEENSA_14SM90_TMA_STOREES29_S2B_S2B_EEEvvEEEEvNT_6ParamsE)
        /*0008*/ 	.word	0x0000005f


	//----- nvinfo : EIATTR_FRAME_SIZE
	.align		4
.L_19:
        /*000c*/ 	.byte	0x04, 0x11
        /*000e*/ 	.short	(.L_21 - .L_20)
	.align		4
.L_20:
        /*0010*/ 	.word	index@($__internal_2_$__cuda_sm10x_tcgen05_guardrail_trap_unallocated_columns_being_dealloced)
        /*0014*/ 	.word	0x00000008


	//----- nvinfo : EIATTR_FRAME_SIZE
	.align		4
.L_21:
        /*0018*/ 	.byte	0x04, 0x11
        /*001a*/ 	.short	(.L_23 - .L_22)
	.align		4
.L_22:
        /*001c*/ 	.word	index@($__internal_1_$__cuda_sm10x_tcgen05_guardrail_trap_phase_invalid_during_alloc)
        /*0020*/ 	.word	0x00000008


	//----- nvinfo : EIATTR_FRAME_SIZE
	.align		4
.L_23:
        /*0024*/ 	.byte	0x04, 0x11
        /*0026*/ 	.short	(.L_25 - .L_24)
	.align		4
.L_24:
        /*0028*/ 	.word	index@($__internal_0_$__cuda_sm10x_tcgen05_guardrail_trap_col_being_dealloced_not_returned_by_alloc)
        /*002c*/ 	.word	0x00000008


	//----- nvinfo : EIATTR_FRAME_SIZE
	.align		4
.L_25:
        /*0030*/ 	.byte	0x04, 0x11
        /*0032*/ 	.short	(.L_27 - .L_26)
	.align		4
.L_26:
        /*0034*/ 	.word	index@(_ZN7cutlass13device_kernelINS_4conv6kernel13ConvUniversalINS1_16ConvProblemShapeILNS1_8OperatorE2ELi2EEENS1_10collective14CollectiveConvINS1_47MainloopSm100TmaUmmaWarpSpecializedImplicitGemmILS5_2ELi3ELi2ELi1ELi2EN4cute5tupleIJNSA_1CILi1EEESD_SD_EEEEENSB_IJNSC_ILi128EEENSB_IJSG_EEENSB_IJNSC_ILi64EEEEEEEEENS_10tfloat32_tESL_NSA_8TiledMMAINSA_8MMA_AtomIJNSA_17SM100_MMA_TF32_SSISL_SL_fLi128ELi128ELNSA_4UMMA5MajorE1ELSQ_1ELNSP_7ScaleInE0ELSR_0EEEEEENSA_6LayoutISE_NSB_IJNSC_ILi0EEESV_SV_EEEEENSB_IJNSA_10UnderscoreESY_SY_EEEEENS7_6detail27Sm100ImplicitGemmTileTraitsINSA_13SM90_TMA_LOADENSA_14ComposedLayoutINSA_7SwizzleILi2ELi5ELi2EEENSA_18smem_ptr_flag_bitsILi32EEENSU_INSB_IJNSC_ILi32EEENSC_ILi4EEEEEENSB_IJSD_S19_EEEEEEEvEENS12_INSA_20SM90_TMA_LOAD_IM2COLES1E_vEEEENS_8epilogue10collective18CollectiveEpilogueINS1J_23Sm100TmaWarpSpecializedILi4ELi2ELi16ELb1ELb0EEEJSK_NSB_IJNSU_ISG_SD_EENSU_INSC_ILi16EEESD_EEEEESL_NSB_IJlNSB_IJSD_llEEESV_EEESL_S1T_NS1J_6fusion15FusionCallbacksIS1N_NS1U_17LinearCombinationISL_fSL_fLNS_15FloatRoundStyleE2EEESK_S1R_JEEENSA_5SM1004TMEM4LOAD26SM100_TMEM_LOAD_32dp32b16xES13_NS14_INS15_ILi2ELi4ELi3EEES18_NSU_INSB_IJNSC_ILi8EEES1P_EEENSB_IJS1P_SD_EEEEEEENSA_39AutoVectorizingCopyWithAssumedAlignmentILi128EEENSA_14SM90_TMA_STOREES29_S2B_S2B_EEEvvEEEEvNT_6ParamsE)
        /*0038*/ 	.word	0x00000008


	//----- nvinfo : EIATTR_MIN_STACK_SIZE
	.align		4
.L_27:
        /*003c*/ 	.byte	0x04, 0x12
        /*003e*/ 	.short	(.L_29 - .L_28)
	.align		4
.L_28:
        /*0040*/ 	.word	index@(_ZN7cutlass13device_kernelINS_4conv6kernel13ConvUniversalINS1_16ConvProblemShapeILNS1_8OperatorE2ELi2EEENS1_10collective14CollectiveConvINS1_47MainloopSm100TmaUmmaWarpSpecializedImplicitGemmILS5_2ELi3ELi2ELi1ELi2EN4cute5tupleIJNSA_1CILi1EEESD_SD_EEEEENSB_IJNSC_ILi128EEENSB_IJSG_EEENSB_IJNSC_ILi64EEEEEEEEENS_10tfloat32_tESL_NSA_8TiledMMAINSA_8MMA_AtomIJNSA_17SM100_MMA_TF32_SSISL_SL_fLi128ELi128ELNSA_4UMMA5MajorE1ELSQ_1ELNSP_7ScaleInE0ELSR_0EEEEEENSA_6LayoutISE_NSB_IJNSC_ILi0EEESV_SV_EEEEENSB_IJNSA_10UnderscoreESY_SY_EEEEENS7_6detail27Sm100ImplicitGemmTileTraitsINSA_13SM90_TMA_LOADENSA_14ComposedLayoutINSA_7SwizzleILi2ELi5ELi2EEENSA_18smem_ptr_flag_bitsILi32EEENSU_INSB_IJNSC_ILi32EEENSC_ILi4EEEEEENSB_IJSD_S19_EEEEEEEvEENS12_INSA_20SM90_TMA_LOAD_IM2COLES1E_vEEEENS_8epilogue10collective18CollectiveEpilogueINS1J_23Sm100TmaWarpSpecializedILi4ELi2ELi16ELb1ELb0EEEJSK_NSB_IJNSU_ISG_SD_EENSU_INSC_ILi16EEESD_EEEEESL_NSB_IJlNSB_IJSD_llEEESV_EEESL_S1T_NS1J_6fusion15FusionCallbacksIS1N_NS1U_17LinearCombinationISL_fSL_fLNS_15FloatRoundStyleE2EEESK_S1R_JEEENSA_5SM1004TMEM4LOAD26SM100_TMEM_LOAD_32dp32b16xES13_NS14_INS15_ILi2ELi4ELi3EEES18_NSU_INSB_IJNSC_ILi8EEES1P_EEENSB_IJS1P_SD_EEEEEEENSA_39AutoVectorizingCopyWithAssumedAlignmentILi128EEENSA_14SM90_TMA_STOREES29_S2B_S2B_EEEvvEEEEvNT_6ParamsE)
        /*0044*/ 	.word	0x00000008
.L_29:


//--------------------- .nv.compat                --------------------------
	.section	.nv.compat,"",@"SHT_CUDA_COMPAT_INFO"
	.align	4
        /*0000*/ 	.byte	0x02, 0x09, 0x01, 0x00, 0x02, 0x02, 0x02, 0x00, 0x02, 0x05, 0x05, 0x00, 0x03, 0x07, 0x01, 0x01
        /*0010*/ 	.byte	0x02, 0x03, 0x01, 0x00, 0x02, 0x06, 0x01, 0x00, 0x04, 0x0b, 0x08, 0x00, 0x09, 0x00, 0x00, 0x00
        /*0020*/ 	.byte	0x00, 0x00, 0x00, 0x00


//--------------------- .nv.info._ZN7cutlass13device_kernelINS_4conv6kernel13ConvUniversalINS1_16ConvProblemShapeILNS1_8OperatorE2ELi2EEENS1_10collective14CollectiveConvINS1_47MainloopSm100TmaUmmaWarpSpecializedImplicitGemmILS5_2ELi3ELi2ELi1ELi2EN4cute5tupleIJNSA_1CILi1EEESD_SD_EEEEENSB_IJNSC_ILi128EEENSB_IJSG_EEENSB_IJNSC_ILi64EEEEEEEEENS_10tfloat32_tESL_NSA_8TiledMMAINSA_8MMA_AtomIJNSA_17SM100_MMA_TF32_SSISL_SL_fLi128ELi128ELNSA_4UMMA5MajorE1ELSQ_1ELNSP_7ScaleInE0ELSR_0EEEEEENSA_6LayoutISE_NSB_IJNSC_ILi0EEESV_SV_EEEEENSB_IJNSA_10UnderscoreESY_SY_EEEEENS7_6detail27Sm100ImplicitGemmTileTraitsINSA_13SM90_TMA_LOADENSA_14ComposedLayoutINSA_7SwizzleILi2ELi5ELi2EEENSA_18smem_ptr_flag_bitsILi32EEENSU_INSB_IJNSC_ILi32EEENSC_ILi4EEEEEENSB_IJSD_S19_EEEEEEEvEENS12_INSA_20SM90_TMA_LOAD_IM2COLES1E_vEEEENS_8epilogue10collective18CollectiveEpilogueINS1J_23Sm100TmaWarpSpecializedILi4ELi2ELi16ELb1ELb0EEEJSK_NSB_IJNSU_ISG_SD_EENSU_INSC_ILi16EEESD_EEEEESL_NSB_IJlNSB_IJSD_llEEESV_EEESL_S1T_NS1J_6fusion15FusionCallbacksIS1N_NS1U_17LinearCombinationISL_fSL_fLNS_15FloatRoundStyleE2EEESK_S1R_JEEENSA_5SM1004TMEM4LOAD26SM100_TMEM_LOAD_32dp32b16xES13_NS14_INS15_ILi2ELi4ELi3EEES18_NSU_INSB_IJNSC_ILi8EEES1P_EEENSB_IJS1P_SD_EEEEEEENSA_39AutoVectorizingCopyWithAssumedAlignmentILi128EEENSA_14SM90_TMA_STOREES29_S2B_S2B_EEEvvEEEEvNT_6ParamsE --------------------------
	.section	.nv.info._ZN7cutlass13device_kernelINS_4conv6kernel13ConvUniversalINS1_16ConvProblemShapeILNS1_8OperatorE2ELi2EEENS1_10collective14CollectiveConvINS1_47MainloopSm100TmaUmmaWarpSpecializedImplicitGemmILS5_2ELi3ELi2ELi1ELi2EN4cute5tupleIJNSA_1CILi1EEESD_SD_EEEEENSB_IJNSC_ILi128EEENSB_IJSG_EEENSB_IJNSC_ILi64EEEEEEEEENS_10tfloat32_tESL_NSA_8TiledMMAINSA_8MMA_AtomIJNSA_17SM100_MMA_TF32_SSISL_SL_fLi128ELi128ELNSA_4UMMA5MajorE1ELSQ_1ELNSP_7ScaleInE0ELSR_0EEEEEENSA_6LayoutISE_NSB_IJNSC_ILi0EEESV_SV_EEEEENSB_IJNSA_10UnderscoreESY_SY_EEEEENS7_6detail27Sm100ImplicitGemmTileTraitsINSA_13SM90_TMA_LOADENSA_14ComposedLayoutINSA_7SwizzleILi2ELi5ELi2EEENSA_18smem_ptr_flag_bitsILi32EEENSU_INSB_IJNSC_ILi32EEENSC_ILi4EEEEEENSB_IJSD_S19_EEEEEEEvEENS12_INSA_20SM90_TMA_LOAD_IM2COLES1E_vEEEENS_8epilogue10collective18CollectiveEpilogueINS1J_23Sm100TmaWarpSpecializedILi4ELi2ELi16ELb1ELb0EEEJSK_NSB_IJNSU_ISG_SD_EENSU_INSC_ILi16EEESD_EEEEESL_NSB_IJlNSB_IJSD_llEEESV_EEESL_S1T_NS1J_6fusion15FusionCallbacksIS1N_NS1U_17LinearCombinationISL_fSL_fLNS_15FloatRoundStyleE2EEESK_S1R_JEEENSA_5SM1004TMEM4LOAD26SM100_TMEM_LOAD_32dp32b16xES13_NS14_INS15_ILi2ELi4ELi3EEES18_NSU_INSB_IJNSC_ILi8EEES1P_EEENSB_IJS1P_SD_EEEEEEENSA_39AutoVectorizingCopyWithAssumedAlignmentILi128EEENSA_14SM90_TMA_STOREES29_S2B_S2B_EEEvvEEEEvNT_6ParamsE,"",@"SHT_CUDA_INFO"
	.sectionflags	@""
	.align	4


	//----- nvinfo : EIATTR_CUDA_API_VERSION
	.align		4
        /*0000*/ 	.byte	0x04, 0x37
        /*0002*/ 	.short	(.L_31 - .L_30)
.L_30:
        /*0004*/ 	.word	0x00000082


	//----- nvinfo : EIATTR_KPARAM_INFO
	.align		4
.L_31:
        /*0008*/ 	.byte	0x04, 0x17
        /*000a*/ 	.short	(.L_33 - .L_32)
.L_32:
        /*000c*/ 	.word	0x00000000
        /*0010*/ 	.short	0x0000
        /*0012*/ 	.short	0x0000
        /*0014*/ 	.byte	0x00, 0xf0, 0x01, 0x20


	//----- nvinfo : EIATTR_AT_ENTRY_FRAGMENTS
	.align		4
.L_33:
        /*0018*/ 	.byte	0x04, 0x4f
        /*001a*/ 	.short	(.L_35 - .L_34)


	//   ....[0]....
.L_34:
        /*001c*/ 	.word	0x00000006


	//----- nvinfo : EIATTR_RESERVED_SMEM_USED
	.align		4
.L_35:
        /*0020*/ 	.byte	0x01, 0x41
	.zero		2


	//----- nvinfo : EIATTR_SPARSE_MMA_MASK
	.align		4
        /*0024*/ 	.byte	0x03, 0x50
        /*0026*/ 	.short	0x0000


	//----- nvinfo : EIATTR_TCGEN05_1CTA_USED
	.align		4
        /*0028*/ 	.byte	0x01, 0x51
	.zero		2


	//----- nvinfo : EIATTR_MAXREG_COUNT
	.align		4
        /*002c*/ 	.byte	0x03, 0x1b
        /*002e*/ 	.short	0x00ff


	//----- nvinfo : EIATTR_NUM_BARRIERS
	.align		4
        /*0030*/ 	.byte	0x02, 0x4c
        /*0032*/ 	.byte	0x07
	.zero		1


	//----- nvinfo : EIATTR_EXTERNS
	.align		4
        /*0034*/ 	.byte	0x04, 0x0f
        /*0036*/ 	.short	(.L_37 - .L_36)


	//   ....[0]....
	.align		4
.L_36:
        /*0038*/ 	.word	index@(__assertfail)


	//----- nvinfo : EIATTR_MERCURY_ISA_VERSION
	.align		4
.L_37:
        /*003c*/ 	.byte	0x03, 0x5f
        /*003e*/ 	.short	0x0101


	//----- nvinfo : EIATTR_INT_WARP_WIDE_INSTR_OFFSETS
	.align		4
        /*0040*/ 	.byte	0x04, 0x31
        /*0042*/ 	.short	(.L_39 - .L_38)


	//   ....[0]....
.L_38:
        /*0044*/ 	.word	0x00004230


	//   ....[1]....
        /*0048*/ 	.word	0x00004250


	//   ....[2]....
        /*004c*/ 	.word	0x00004280


	//   ....[3]....
        /*0050*/ 	.word	0x000052c0


	//   ....[4]....
        /*0054*/ 	.word	0x00005320


	//   ....[5]....
        /*0058*/ 	.word	0x00005400


	//   ....[6]....
        /*005c*/ 	.word	0x00005480


	//   ....[7]....
        /*0060*/ 	.word	0x00005580


	//   ....[8]....
        /*0064*/ 	.word	0x00005600


	//   ....[9]....
        /*0068*/ 	.word	0x00005700


	//   ....[10]....
        /*006c*/ 	.word	0x00005790


	//   ....[11]....
        /*0070*/ 	.word	0x00005890


	//   ....[12]....
        /*0074*/ 	.word	0x00005910


	//   ....[13]....
        /*0078*/ 	.word	0x00005a20


	//   ....[14]....
        /*007c*/ 	.word	0x00005aa0


	//   ....[15]....
        /*0080*/ 	.word	0x00005bb0


	//   ....[16]....
        /*0084*/ 	.word	0x00005c40


	//   ....[17]....
        /*0088*/ 	.word	0x00005d60


	//   ....[18]....
        /*008c*/ 	.word	0x00005df0


	//----- nvinfo : EIATTR_COOP_GROUP_MASK_REGIDS
	.align		4
.L_39:
        /*0090*/ 	.byte	0x04, 0x29
        /*0092*/ 	.short	(.L_41 - .L_40)


	//   ....[0]....
.L_40:
        /*0094*/ 	.word	0xffffffff


	//   ....[1]....
        /*0098*/ 	.word	0xffffffff


	//   ....[2]....
        /*009c*/ 	.word	0xffffffff


	//   ....[3]....
        /*00a0*/ 	.word	0xffffffff


	//   ....[4]....
        /*00a4*/ 	.word	0xffffffff


	//   ....[5]....
        /*00a8*/ 	.word	0xffffffff


	//   ....[6]....
        /*00ac*/ 	.word	0xffffffff


	//   ....[7]....
        /*00b0*/ 	.word	0xffffffff


	//   ....[8]....
        /*00b4*/ 	.word	0xffffffff


	//   ....[9]....
        /*00b8*/ 	.word	0xffffffff


	//   ....[10]....
        /*00bc*/ 	.word	0xffffffff


	//   ....[11]....
        /*00c0*/ 	.word	0xffffffff


	//----- nvinfo : EIATTR_COOP_GROUP_INSTR_OFFSETS
	.align		4
.L_41:
        /*00c4*/ 	.byte	0x04, 0x28
        /*00c6*/ 	.short	(.L_43 - .L_42)


	//   ....[0]....
.L_42:
        /*00c8*/ 	.word	0x00000090


	//   ....[1]....
        /*00cc*/ 	.word	0x00000500


	//   ....[2]....
        /*00d0*/ 	.word	0x00000650


	//   ....[3]....
        /*00d4*/ 	.word	0x000007f0


	//   ....[4]....
        /*00d8*/ 	.word	0x000008f0


	//   ....[5]....
        /*00dc*/ 	.word	0x00000a40


	//   ....[6]....
        /*00e0*/ 	.word	0x000027c0


	//   ....[7]....
        /*00e4*/ 	.word	0x00003390


	//   ....[8]....
        /*00e8*/ 	.word	0x000035a0


	//   ....[9]....
        /*00ec*/ 	.word	0x000035d0


	//   ....[10]....
        /*00f0*/ 	.word	0x00004110


	//   ....[11]....
        /*00f4*/ 	.word	0x00004350


	//----- nvinfo : EIATTR_VRC_CTA_INIT_COUNT
	.align		4
.L_43:
        /*00f8*/ 	.byte	0x02, 0x4a
        /*00fa*/ 	.byte	0x80
	.zero		1


	//----- nvinfo : EIATTR_SYSCALL_OFFSETS
	.align		4
        /*00fc*/ 	.byte	0x04, 0x46
        /*00fe*/ 	.short	(.L_45 - .L_44)


	//   ....[0]....
.L_44:
        /*0100*/ 	.word	0x00006ea0


	//   ....[1]....
        /*0104*/ 	.word	0x00006f90


	//   ....[2]....
        /*0108*/ 	.word	0x00007750


	//   ....[3]....
        /*010c*/ 	.word	0x000080d0


	//   ....[4]....
        /*0110*/ 	.word	0x00008a00


	//   ....[5]....
        /*0114*/ 	.word	0x00009370


	//   ....[6]....
        /*0118*/ 	.word	0x00009ce0


	//   ....[7]....
        /*011c*/ 	.word	0x0000a680


	//   ....[8]....
        /*0120*/ 	.word	0x0000aff0


	//   ....[9]....
        /*0124*/ 	.word	0x0000b910


	//----- nvinfo : EIATTR_MBARRIER_INSTR_OFFSETS
	.align		4
.L_45:
        /*0128*/ 	.byte	0x04, 0x39
        /*012a*/ 	.short	(.L_47 - .L_46)


	//   ....[0]....
.L_46:
        /*012c*/ 	.word	0x000005e0
        /*0130*/ 	.word	0x000000ff
        /*0134*/ 	.word	0x00000000
        /*0138*/ 	.short	0x0100
        /*013a*/ 	.byte	0x04
	.zero		1


	//   ....[1]....
        /*013c*/ 	.word	0x000005f0
        /*0140*/ 	.word	0x000000ff
        /*0144*/ 	.word	0x00000018
        /*0148*/ 	.short	0x0100
        /*014a*/ 	.byte	0x04
	.zero		1


	//   ....[2]....
        /*014c*/ 	.word	0x00000600
        /*0150*/ 	.word	0x000000ff
        /*0154*/ 	.word	0x00000008
        /*0158*/ 	.short	0x0100
        /*015a*/ 	.byte	0x04
	.zero		1


	//   ....[3]....
        /*015c*/ 	.word	0x00000610
        /*0160*/ 	.word	0x000000ff
        /*0164*/ 	.word	0x00000020
        /*0168*/ 	.short	0x0100
        /*016a*/ 	.byte	0x04
	.zero		1


	//   ....[4]....
        /*016c*/ 	.word	0x00000620
        /*0170*/ 	.word	0x000000ff
        /*0174*/ 	.word	0x00000010
        /*0178*/ 	.short	0x0100
        /*017a*/ 	.byte	0x04
	.zero		1


	//   ....[5]....
        /*017c*/ 	.word	0x00000630
        /*0180*/ 	.word	0x000000ff
        /*0184*/ 	.word	0x00000028
        /*0188*/ 	.short	0x0100
        /*018a*/ 	.byte	0x04
	.zero		1


	//   ....[6]....
        /*018c*/ 	.word	0x00000760
        /*0190*/ 	.word	0x000000ff
        /*0194*/ 	.word	0x00000030
        /*0198*/ 	.short	0x0100
        /*019a*/ 	.byte	0x04
	.zero		1


	//   ....[7]....
        /*019c*/ 	.word	0x00000770
        /*01a0*/ 	.word	0x000000ff
        /*01a4*/ 	.word	0x00000050
        /*01a8*/ 	.short	0x0100
        /*01aa*/ 	.byte	0x04
	.zero		1


	//   ....[8]....
        /*01ac*/ 	.word	0x00000780
        /*01b0*/ 	.word	0x000000ff
        /*01b4*/ 	.word	0x00000038
        /*01b8*/ 	.short	0x0100
        /*01ba*/ 	.byte	0x04
	.zero		1


	//   ....[9]....
        /*01bc*/ 	.word	0x00000790
        /*01c0*/ 	.word	0x000000ff
        /*01c4*/ 	.word	0x00000058
        /*01c8*/ 	.short	0x0100
        /*01ca*/ 	.byte	0x04
	.zero		1


	//   ....[10]....
        /*01cc*/ 	.word	0x000007a0
        /*01d0*/ 	.word	0x000000ff
        /*01d4*/ 	.word	0x00000040
        /*01d8*/ 	.short	0x0100
        /*01da*/ 	.byte	0x04
	.zero		1


	//   ....[11]....
        /*01dc*/ 	.word	0x000007b0
        /*01e0*/ 	.word	0x000000ff
        /*01e4*/ 	.word	0x00000060
        /*01e8*/ 	.short	0x0100
        /*01ea*/ 	.byte	0x04
	.zero		1


	//   ....[12]....
        /*01ec*/ 	.word	0x000007c0
        /*01f0*/ 	.word	0x000000ff
        /*01f4*/ 	.word	0x00000048
        /*01f8*/ 	.short	0x0100
        /*01fa*/ 	.byte	0x04
	.zero		1


	//   ....[13]....
        /*01fc*/ 	.word	0x000007d0
        /*0200*/ 	.word	0x000000ff
        /*0204*/ 	.word	0x00000068
        /*0208*/ 	.short	0x0100
        /*020a*/ 	.byte	0x04
	.zero		1


	//   ....[14]....
        /*020c*/ 	.word	0x000008c0
        /*0210*/ 	.word	0x000000ff
        /*0214*/ 	.word	0x00000070
        /*0218*/ 	.short	0x0100
        /*021a*/ 	.byte	0x06
	.zero		1


	//   ....[15]....
        /*021c*/ 	.word	0x000008d0
        /*0220*/ 	.word	0x000000ff
        /*0224*/ 	.word	0x00000078
        /*0228*/ 	.short	0x0100
        /*022a*/ 	.byte	0x06
	.zero		1


	//   ....[16]....
        /*022c*/ 	.word	0x00000a10
        /*0230*/ 	.word	0x000000ff
        /*0234*/ 	.word	0x00000080
        /*0238*/ 	.short	0x0100
        /*023a*/ 	.byte	0x06
	.zero		1


	//   ....[17]....
        /*023c*/ 	.word	0x00000a20
        /*0240*/ 	.word	0x000000ff
        /*0244*/ 	.word	0x00000088
        /*0248*/ 	.short	0x0100
        /*024a*/ 	.byte	0x06
	.zero		1


	//   ....[18]....
        /*024c*/ 	.word	0x00000b70
        /*0250*/ 	.word	0x000000ff
        /*0254*/ 	.word	0x00000090
        /*0258*/ 	.short	0x0100
        /*025a*/ 	.byte	0x04
	.zero		1


	//   ....[19]....
        /*025c*/ 	.word	0x00000b80
        /*0260*/ 	.word	0x000000ff
        /*0264*/ 	.word	0x000000a0
        /*0268*/ 	.short	0x0100
        /*026a*/ 	.byte	0x04
	.zero		1


	//   ....[20]....
        /*026c*/ 	.word	0x00000b90
        /*0270*/ 	.word	0x000000ff
        /*0274*/ 	.word	0x00000098
        /*0278*/ 	.short	0x0100
        /*027a*/ 	.byte	0x04
	.zero		1


	//   ....[21]....
        /*027c*/ 	.word	0x00000ba0
        /*0280*/ 	.word	0x000000ff
        /*0284*/ 	.word	0x000000a8
        /*0288*/ 	.short	0x0100
        /*028a*/ 	.byte	0x04
	.zero		1


	//   ....[22]....
        /*028c*/ 	.word	0x000017c0
        /*0290*/ 	.word	0x000000ff
        /*0294*/ 	.word	0x00000018
        /*0298*/ 	.short	0x010a
        /*029a*/ 	.byte	0x07
	.zero		1


	//   ....[23]....
        /*029c*/ 	.word	0x00001b50
        /*02a0*/ 	.word	0x000000ff
        /*02a4*/ 	.word	0x00000018
        /*02a8*/ 	.short	0x010a
        /*02aa*/ 	.byte	0x31
	.zero		1


	//   ....[24]....
        /*02ac*/ 	.word	0x00001cd0
        /*02b0*/ 	.word	0x000000ff
        /*02b4*/ 	.word	0x00000018
        /*02b8*/ 	.short	0x010a
        /*02ba*/ 	.byte	0x09
	.zero		1


	//   ....[25]....
        /*02bc*/ 	.word	0x00002090
        /*02c0*/ 	.word	0x000000ff
        /*02c4*/ 	.word	0x00000078
        /*02c8*/ 	.short	0x0101
        /*02ca*/ 	.byte	0x36
	.zero		1


	//   ....[26]....
        /*02cc*/ 	.word	0x000020d0
        /*02d0*/ 	.word	0x000000ff
        /*02d4*/ 	.word	0x00000018
        /*02d8*/ 	.short	0x010a
        /*02da*/ 	.byte	0x04
	.zero		1


	//   ....[27]....
        /*02dc*/ 	.word	0x00002290
        /*02e0*/ 	.word	0x000000ff
        /*02e4*/ 	.word	0x00000018
        /*02e8*/ 	.short	0x010a
        /*02ea*/ 	.byte	0x2d
	.zero		1


	//   ....[28]....
        /*02ec*/ 	.word	0x00002410
        /*02f0*/ 	.word	0x000000ff
        /*02f4*/ 	.word	0x00000018
        /*02f8*/ 	.short	0x010a
        /*02fa*/ 	.byte	0x09
	.zero		1


	//   ....[29]....
        /*02fc*/ 	.word	0x000027d0
        /*0300*/ 	.word	0x000000ff
        /*0304*/ 	.word	0x00000080
        /*0308*/ 	.short	0x010a
        /*030a*/ 	.byte	0x36
	.zero		1


	//   ....[30]....
        /*030c*/ 	.word	0x00002890
        /*0310*/ 	.word	0x000000ff
        /*0314*/ 	.word	0x00000000
        /*0318*/ 	.short	0x0101
        /*031a*/ 	.byte	0x04
	.zero		1


	//   ....[31]....
        /*031c*/ 	.word	0x00002ea0
        /*0320*/ 	.word	0x000000ff
        /*0324*/ 	.word	0x00000000
        /*0328*/ 	.short	0x010a
        /*032a*/ 	.byte	0x04
	.zero		1


	//   ....[32]....
        /*032c*/ 	.word	0x00002f40
        /*0330*/ 	.word	0x000000ff
        /*0334*/ 	.word	0x00000000
        /*0338*/ 	.short	0x010a
        /*033a*/ 	.byte	0x05
	.zero		1


	//   ....[33]....
        /*033c*/ 	.word	0x00002ff0
        /*0340*/ 	.word	0x00000000
        /*0344*/ 	.word	0x00000000
        /*0348*/ 	.short	0x010a
        /*034a*/ 	.byte	0xff
	.zero		1


	//   ....[34]....
        /*034c*/ 	.word	0x00003140
        /*0350*/ 	.word	0x000000ff
        /*0354*/ 	.word	0x00000088
        /*0358*/ 	.short	0x010a
        /*035a*/ 	.byte	0x04
	.zero		1


	//   ....[35]....
        /*035c*/ 	.word	0x000031e0
        /*0360*/ 	.word	0x000000ff
        /*0364*/ 	.word	0x00000080
        /*0368*/ 	.short	0x010a
        /*036a*/ 	.byte	0x04
	.zero		1


	//   ....[36]....
        /*036c*/ 	.word	0x00003280
        /*0370*/ 	.word	0x000000ff
        /*0374*/ 	.word	0x00000000
        /*0378*/ 	.short	0x0101
        /*037a*/ 	.byte	0x05
	.zero		1


	//   ....[37]....
        /*037c*/ 	.word	0x000032c0
        /*0380*/ 	.word	0x000000ff
        /*0384*/ 	.word	0x00000088
        /*0388*/ 	.short	0x0106
        /*038a*/ 	.byte	0x04
	.zero		1


	//   ....[38]....
        /*038c*/ 	.word	0x00003300
        /*0390*/ 	.word	0x00000000
        /*0394*/ 	.word	0x00000088
        /*0398*/ 	.short	0x010a
        /*039a*/ 	.byte	0xff
	.zero		1


	//   ....[39]....
        /*039c*/ 	.word	0x000038e0
        /*03a0*/ 	.word	0x000000ff
        /*03a4*/ 	.word	0x00000080
        /*03a8*/ 	.short	0x010a
        /*03aa*/ 	.byte	0x18
	.zero		1


	//   ....[40]....
        /*03ac*/ 	.word	0x00003990
        /*03b0*/ 	.word	0x000000ff
        /*03b4*/ 	.word	0x00000000
        /*03b8*/ 	.short	0x0101
        /*03ba*/ 	.byte	0x2e
	.zero		1


	//   ....[41]....
        /*03bc*/ 	.word	0x000039a0
        /*03c0*/ 	.word	0x000000ff
        /*03c4*/ 	.word	0x000000a0
        /*03c8*/ 	.short	0x010a
        /*03ca*/ 	.byte	0x1c
	.zero		1


	//   ....[42]....
        /*03cc*/ 	.word	0x00003a30
        /*03d0*/ 	.word	0x000000ff
        /*03d4*/ 	.word	0x00000000
        /*03d8*/ 	.short	0x010a
        /*03da*/ 	.byte	0x04
	.zero		1


	//   ....[43]....
        /*03dc*/ 	.word	0x00003ad0
        /*03e0*/ 	.word	0x000000ff
        /*03e4*/ 	.word	0x00000000
        /*03e8*/ 	.short	0x010a
        /*03ea*/ 	.byte	0x14
	.zero		1


	//   ....[44]....
        /*03ec*/ 	.word	0x00003c10
        /*03f0*/ 	.word	0x000000ff
        /*03f4*/ 	.word	0x00000000
        /*03f8*/ 	.short	0x010a
        /*03fa*/ 	.byte	0x04
	.zero		1


	//   ....[45]....
        /*03fc*/ 	.word	0x00004060
        /*0400*/ 	.word	0x000000ff
        /*0404*/ 	.word	0x00000000
        /*0408*/ 	.short	0x010a
        /*040a*/ 	.byte	0x04
	.zero		1


	//   ....[46]....
        /*040c*/ 	.word	0x000040f0
        /*0410*/ 	.word	0x000000ff
        /*0414*/ 	.word	0x00000000
        /*0418*/ 	.short	0x010a
        /*041a*/ 	.byte	0x04
	.zero		1


	//   ....[47]....
        /*041c*/ 	.word	0x000047e0
        /*0420*/ 	.word	0x000000ff
        /*0424*/ 	.word	0x00000080
        /*0428*/ 	.short	0x010a
        /*042a*/ 	.byte	0x1f
	.zero		1


	//   ....[48]....
        /*042c*/ 	.word	0x00004880
        /*0430*/ 	.word	0x000000ff
        /*0434*/ 	.word	0x00000000
        /*0438*/ 	.short	0x0101
        /*043a*/ 	.byte	0x42
	.zero		1


	//   ....[49]....
        /*043c*/ 	.word	0x00004da0
        /*0440*/ 	.word	0x000000ff
        /*0444*/ 	.word	0x00000078
        /*0448*/ 	.short	0x010a
        /*044a*/ 	.byte	0x1f
	.zero		1


	//   ....[50]....
        /*044c*/ 	.word	0x00005260
        /*0450*/ 	.word	0x000000ff
        /*0454*/ 	.word	0x00000050
        /*0458*/ 	.short	0x010a
        /*045a*/ 	.byte	0x1f
	.zero		1


	//   ....[51]....
        /*045c*/ 	.word	0x000053b0
        /*0460*/ 	.word	0x000000ff
        /*0464*/ 	.word	0x00000030
        /*0468*/ 	.short	0x010b
        /*046a*/ 	.byte	0x1f
	.zero		1


	//   ....[52]....
        /*046c*/ 	.word	0x000053c0
        /*0470*/ 	.word	0x000000ff
        /*0474*/ 	.word	0x00000000
        /*0478*/ 	.short	0x0101
        /*047a*/ 	.byte	0x33
	.zero		1


	//   ....[53]....
        /*047c*/ 	.word	0x000053d0
        /*0480*/ 	.word	0x000000ff
        /*0484*/ 	.word	0x00000058
        /*0488*/ 	.short	0x010a
        /*048a*/ 	.byte	0x1f
	.zero		1


	//   ....[54]....
        /*048c*/ 	.word	0x00005530
        /*0490*/ 	.word	0x000000ff
        /*0494*/ 	.word	0x00000038
        /*0498*/ 	.short	0x010b
        /*049a*/ 	.byte	0x1f
	.zero		1


	//   ....[55]....
        /*049c*/ 	.word	0x00005540
        /*04a0*/ 	.word	0x000000ff
        /*04a4*/ 	.word	0x00000000
        /*04a8*/ 	.short	0x0101
        /*04aa*/ 	.byte	0x32
	.zero		1


	//   ....[56]....
        /*04ac*/ 	.word	0x00005550
        /*04b0*/ 	.word	0x000000ff
        /*04b4*/ 	.word	0x00000060
        /*04b8*/ 	.short	0x010a
        /*04ba*/ 	.byte	0x1f
	.zero		1


	//   ....[57]....
        /*04bc*/ 	.word	0x000056b0
        /*04c0*/ 	.word	0x000000ff
        /*04c4*/ 	.word	0x00000040
        /*04c8*/ 	.short	0x010b
        /*04ca*/ 	.byte	0x1f
	.zero		1


	//   ....[58]....
        /*04cc*/ 	.word	0x000056c0
        /*04d0*/ 	.word	0x000000ff
        /*04d4*/ 	.word	0x00000000
        /*04d8*/ 	.short	0x0101
        /*04da*/ 	.byte	0x30
	.zero		1


	//   ....[59]....
        /*04dc*/ 	.word	0x000056d0
        /*04e0*/ 	.word	0x000000ff
        /*04e4*/ 	.word	0x00000068
        /*04e8*/ 	.short	0x010a
        /*04ea*/ 	.byte	0x1f
	.zero		1


	//   ....[60]....
        /*04ec*/ 	.word	0x00005840
        /*04f0*/ 	.word	0x000000ff
        /*04f4*/ 	.word	0x00000048
        /*04f8*/ 	.short	0x010b
        /*04fa*/ 	.byte	0x1f
	.zero		1


	//   ....[61]....
        /*04fc*/ 	.word	0x00005850
        /*0500*/ 	.word	0x000000ff
        /*0504*/ 	.word	0x00000000
        /*0508*/ 	.short	0x0101
        /*050a*/ 	.byte	0x2f
	.zero		1


	//   ....[62]....
        /*050c*/ 	.word	0x00005860
        /*0510*/ 	.word	0x000000ff
        /*0514*/ 	.word	0x00000050
        /*0518*/ 	.short	0x010a
        /*051a*/ 	.byte	0x1f
	.zero		1


	//   ....[63]....
        /*051c*/ 	.word	0x000059d0
        /*0520*/ 	.word	0x000000ff
        /*0524*/ 	.word	0x00000030
        /*0528*/ 	.short	0x010b
        /*052a*/ 	.byte	0x1f
	.zero		1


	//   ....[64]....
        /*052c*/ 	.word	0x000059e0
        /*0530*/ 	.word	0x000000ff
        /*0534*/ 	.word	0x00000000
        /*0538*/ 	.short	0x0101
        /*053a*/ 	.byte	0x33
	.zero		1


	//   ....[65]....
        /*053c*/ 	.word	0x000059f0
        /*0540*/ 	.word	0x000000ff
        /*0544*/ 	.word	0x00000058
        /*0548*/ 	.short	0x010a
        /*054a*/ 	.byte	0x1f
	.zero		1


	//   ....[66]....
        /*054c*/ 	.word	0x00005b60
        /*0550*/ 	.word	0x000000ff
        /*0554*/ 	.word	0x00000038
        /*0558*/ 	.short	0x010b
        /*055a*/ 	.byte	0x1f
	.zero		1


	//   ....[67]....
        /*055c*/ 	.word	0x00005b70
        /*0560*/ 	.word	0x000000ff
        /*0564*/ 	.word	0x00000000
        /*0568*/ 	.short	0x0101
        /*056a*/ 	.byte	0x32
	.zero		1


	//   ....[68]....
        /*056c*/ 	.word	0x00005b80
        /*0570*/ 	.word	0x000000ff
        /*0574*/ 	.word	0x00000060
        /*0578*/ 	.short	0x010a
        /*057a*/ 	.byte	0x1f
	.zero		1


	//   ....[69]....
        /*057c*/ 	.word	0x00005d10
        /*0580*/ 	.word	0x000000ff
        /*0584*/ 	.word	0x00000040
        /*0588*/ 	.short	0x010b
        /*058a*/ 	.byte	0x1f
	.zero		1


	//   ....[70]....
        /*058c*/ 	.word	0x00005d20
        /*0590*/ 	.word	0x000000ff
        /*0594*/ 	.word	0x00000000
        /*0598*/ 	.short	0x0101
        /*059a*/ 	.byte	0x30
	.zero		1


	//   ....[71]....
        /*059c*/ 	.word	0x00005d30
        /*05a0*/ 	.word	0x000000ff
        /*05a4*/ 	.word	0x00000068
        /*05a8*/ 	.short	0x010a
        /*05aa*/ 	.byte	0x1f
	.zero		1


	//   ....[72]....
        /*05ac*/ 	.word	0x00005ed0
        /*05b0*/ 	.word	0x000000ff
        /*05b4*/ 	.word	0x00000048
        /*05b8*/ 	.short	0x010b
        /*05ba*/ 	.byte	0x1f
	.zero		1


	//   ....[73]....
        /*05bc*/ 	.word	0x00005ee0
        /*05c0*/ 	.word	0x000000ff
        /*05c4*/ 	.word	0x00000000
        /*05c8*/ 	.short	0x0101
        /*05ca*/ 	.byte	0x2f
	.zero		1


	//   ....[74]....
        /*05cc*/ 	.word	0x00005f00
        /*05d0*/ 	.word	0x000000ff
        /*05d4*/ 	.word	0x00000050
        /*05d8*/ 	.short	0x010a
        /*05da*/ 	.byte	0x1f
	.zero		1


	//   ....[75]....
        /*05dc*/ 	.word	0x00005f20
        /*05e0*/ 	.word	0x000000ff
        /*05e4*/ 	.word	0x00000058
        /*05e8*/ 	.short	0x010a
        /*05ea*/ 	.byte	0x1f
	.zero		1


	//   ....[76]....
        /*05ec*/ 	.word	0x00005f40
        /*05f0*/ 	.word	0x000000ff
        /*05f4*/ 	.word	0x00000060
        /*05f8*/ 	.short	0x010a
        /*05fa*/ 	.byte	0x1f
	.zero		1


	//   ....[77]....
        /*05fc*/ 	.word	0x00005f90
        /*0600*/ 	.word	0x00000002
        /*0604*/ 	.word	0x00000068
        /*0608*/ 	.short	0x010a
        /*060a*/ 	.byte	0xff
	.zero		1


	//   ....[78]....
        /*060c*/ 	.word	0x00006300
        /*0610*/ 	.word	0x000000ff
        /*0614*/ 	.word	0x00000080
        /*0618*/ 	.short	0x010a
        /*061a*/ 	.byte	0x30
	.zero		1


	//   ....[79]....
        /*061c*/ 	.word	0x000063d0
        /*0620*/ 	.word	0x000000ff
        /*0624*/ 	.word	0x00000000
        /*0628*/ 	.short	0x0101
        /*062a*/ 	.byte	0x04
	.zero		1


	//   ....[80]....
        /*062c*/ 	.word	0x00007420
        /*0630*/ 	.word	0x000000ff
        /*0634*/ 	.word	0x00000030
        /*0638*/ 	.short	0x010a
        /*063a*/ 	.byte	0x30
	.zero		1


	//   ....[81]....
        /*063c*/ 	.word	0x00007450
        /*0640*/ 	.word	0x00000053
        /*0644*/ 	.word	0x00000090
        /*0648*/ 	.short	0x010a
        /*064a*/ 	.byte	0xff
	.zero		1


	//   ....[82]....
        /*064c*/ 	.word	0x00007540
        /*0650*/ 	.word	0x000000ff
        /*0654*/ 	.word	0x00000030
        /*0658*/ 	.short	0x010a
        /*065a*/ 	.byte	0x30
	.zero		1


	//   ....[83]....
        /*065c*/ 	.word	0x00007630
        /*0660*/ 	.word	0x00000053
        /*0664*/ 	.word	0x00000090
        /*0668*/ 	.short	0x010a
        /*066a*/ 	.byte	0xff
	.zero		1


	//   ....[84]....
        /*066c*/ 	.word	0x00007e00
        /*0670*/ 	.word	0x00000000
        /*0674*/ 	.word	0x00000000
        /*0678*/ 	.short	0x0101
        /*067a*/ 	.byte	0xff
	.zero		1


	//   ....[85]....
        /*067c*/ 	.word	0x00007e10
        /*0680*/ 	.word	0x00000003
        /*0684*/ 	.word	0x00000030
        /*0688*/ 	.short	0x010a
        /*068a*/ 	.byte	0xff
	.zero		1


	//   ....[86]....
        /*068c*/ 	.word	0x00007ef0
        /*0690*/ 	.word	0x00000003
        /*0694*/ 	.word	0x00000030
        /*0698*/ 	.short	0x010a
        /*069a*/ 	.byte	0xff
	.zero		1


	//   ....[87]....
        /*069c*/ 	.word	0x00008730
        /*06a0*/ 	.word	0x00000058
        /*06a4*/ 	.word	0x00000000
        /*06a8*/ 	.short	0x0101
        /*06aa*/ 	.byte	0xff
	.zero		1


	//   ....[88]....
        /*06ac*/ 	.word	0x00008750
        /*06b0*/ 	.word	0x00000028
        /*06b4*/ 	.word	0x00000030
        /*06b8*/ 	.short	0x010a
        /*06ba*/ 	.byte	0xff
	.zero		1


	//   ....[89]....
        /*06bc*/ 	.word	0x00008820
        /*06c0*/ 	.word	0x00000028
        /*06c4*/ 	.word	0x00000030
        /*06c8*/ 	.short	0x010a
        /*06ca*/ 	.byte	0xff
	.zero		1


	//   ....[90]....
        /*06cc*/ 	.word	0x00009050
        /*06d0*/ 	.word	0x00000058
        /*06d4*/ 	.word	0x00000000
        /*06d8*/ 	.short	0x0101
        /*06da*/ 	.byte	0xff
	.zero		1


	//   ....[91]....
        /*06dc*/ 	.word	0x00009070
        /*06e0*/ 	.word	0x00000059
        /*06e4*/ 	.word	0x00000030
        /*06e8*/ 	.short	0x010a
        /*06ea*/ 	.byte	0xff
	.zero		1


	//   ....[92]....
        /*06ec*/ 	.word	0x00009150
        /*06f0*/ 	.word	0x00000059
        /*06f4*/ 	.word	0x00000030
        /*06f8*/ 	.short	0x010a
        /*06fa*/ 	.byte	0xff
	.zero		1


	//   ....[93]....
        /*06fc*/ 	.word	0x000099c0
        /*0700*/ 	.word	0x0000005c
        /*0704*/ 	.word	0x00000000
        /*0708*/ 	.short	0x0101
        /*070a*/ 	.byte	0xff
	.zero		1


	//   ....[94]....
        /*070c*/ 	.word	0x000099e0
        /*0710*/ 	.word	0x0000005a
        /*0714*/ 	.word	0x00000030
        /*0718*/ 	.short	0x010a
        /*071a*/ 	.byte	0xff
	.zero		1


	//   ....[95]....
        /*071c*/ 	.word	0x00009ab0
        /*0720*/ 	.word	0x0000005a
        /*0724*/ 	.word	0x00000030
        /*0728*/ 	.short	0x010a
        /*072a*/ 	.byte	0xff
	.zero		1


	//   ....[96]....
        /*072c*/ 	.word	0x0000a360
        /*0730*/ 	.word	0x0000005c
        /*0734*/ 	.word	0x00000000
        /*0738*/ 	.short	0x0101
        /*073a*/ 	.byte	0xff
	.zero		1


	//   ....[97]....
        /*073c*/ 	.word	0x0000a380
        /*0740*/ 	.word	0x0000005a
        /*0744*/ 	.word	0x00000030
        /*0748*/ 	.short	0x010a
        /*074a*/ 	.byte	0xff
	.zero		1


	//   ....[98]....
        /*074c*/ 	.word	0x0000a450
        /*0750*/ 	.word	0x0000005a
        /*0754*/ 	.word	0x00000030
        /*0758*/ 	.short	0x010a
        /*075a*/ 	.byte	0xff
	.zero		1


	//   ....[99]....
        /*075c*/ 	.word	0x0000acd0
        /*0760*/ 	.word	0x0000005c
        /*0764*/ 	.word	0x00000000
        /*0768*/ 	.short	0x0101
        /*076a*/ 	.byte	0xff
	.zero		1


	//   ....[100]....
        /*076c*/ 	.word	0x0000acf0
        /*0770*/ 	.word	0x0000005a
        /*0774*/ 	.word	0x00000030
        /*0778*/ 	.short	0x010a
        /*077a*/ 	.byte	0xff
	.zero		1


	//   ....[101]....
        /*077c*/ 	.word	0x0000adc0
        /*0780*/ 	.word	0x0000005a
        /*0784*/ 	.word	0x00000030
        /*0788*/ 	.short	0x010a
        /*078a*/ 	.byte	0xff
	.zero		1


	//   ....[102]....
        /*078c*/ 	.word	0x0000b640
        /*0790*/ 	.word	0x0000005a
        /*0794*/ 	.word	0x00000000
        /*0798*/ 	.short	0x0101
        /*079a*/ 	.byte	0xff
	.zero		1


	//   ....[103]....
        /*079c*/ 	.word	0x0000b660
        /*07a0*/ 	.word	0x00000059
        /*07a4*/ 	.word	0x00000030
        /*07a8*/ 	.short	0x010a
        /*07aa*/ 	.byte	0xff
	.zero		1


	//   ....[104]....
        /*07ac*/ 	.word	0x0000b730
        /*07b0*/ 	.word	0x00000059
        /*07b4*/ 	.word	0x00000030
        /*07b8*/ 	.short	0x010a
        /*07ba*/ 	.byte	0xff
	.zero		1


	//   ....[105]....
        /*07bc*/ 	.word	0x0000bc10
        /*07c0*/ 	.word	0x000000ff
        /*07c4*/ 	.word	0x00000000
        /*07c8*/ 	.short	0x0101
        /*07ca*/ 	.byte	0x04
	.zero		1


	//   ....[106]....
        /*07cc*/ 	.word	0x0000bfd0
        /*07d0*/ 	.word	0x00000002
        /*07d4*/ 	.word	0x00000000
        /*07d8*/ 	.short	0x0101
        /*07da*/ 	.byte	0xff
	.zero		1


	//   ....[107]....
        /*07dc*/ 	.word	0x0000c260
        /*07e0*/ 	.word	0x000000ff
        /*07e4*/ 	.word	0x00000000
        /*07e8*/ 	.short	0x0101
        /*07ea*/ 	.byte	0x04
	.zero		1


	//   ....[108]....
        /*07ec*/ 	.word	0x0000c290
        /*07f0*/ 	.word	0x00000000
        /*07f4*/ 	.word	0x00000018
        /*07f8*/ 	.short	0x010a
        /*07fa*/ 	.byte	0xff
	.zero		1


	//   ....[109]....
        /*07fc*/ 	.word	0x0000c2f0
        /*0800*/ 	.word	0x00000000
        /*0804*/ 	.word	0x00000018
        /*0808*/ 	.short	0x010a
        /*080a*/ 	.byte	0xff
	.zero		1


	//   ....[110]....
        /*080c*/ 	.word	0x0000c350
        /*0810*/ 	.word	0x00000000
        /*0814*/ 	.word	0x00000080
        /*0818*/ 	.short	0x010a
        /*081a*/ 	.byte	0xff
	.zero		1


	//   ....[111]....
        /*081c*/ 	.word	0x0000c3b0
        /*0820*/ 	.word	0x00000000
        /*0824*/ 	.word	0x00000000
        /*0828*/ 	.short	0x010a
        /*082a*/ 	.byte	0xff
	.zero		1


	//   ....[112]....
        /*082c*/ 	.word	0x0000c410
        /*0830*/ 	.word	0x00000000
        /*0834*/ 	.word	0x00000000
        /*0838*/ 	.short	0x010a
        /*083a*/ 	.byte	0xff
	.zero		1


	//   ....[113]....
        /*083c*/ 	.word	0x0000c470
        /*0840*/ 	.word	0x00000004
        /*0844*/ 	.word	0x00000088
        /*0848*/ 	.short	0x010a
        /*084a*/ 	.byte	0xff
	.zero		1


	//   ....[114]....
        /*084c*/ 	.word	0x0000c4d0
        /*0850*/ 	.word	0x00000004
        /*0854*/ 	.word	0x00000080
        /*0858*/ 	.short	0x010a
        /*085a*/ 	.byte	0xff
	.zero		1


	//   ....[115]....
        /*085c*/ 	.word	0x0000c530
        /*0860*/ 	.word	0x00000000
        /*0864*/ 	.word	0x00000080
        /*0868*/ 	.short	0x010a
        /*086a*/ 	.byte	0xff
	.zero		1


	//   ....[116]....
        /*086c*/ 	.word	0x0000c590
        /*0870*/ 	.word	0x00000005
        /*0874*/ 	.word	0x000000a0
        /*0878*/ 	.short	0x010a
        /*087a*/ 	.byte	0xff
	.zero		1


	//   ....[117]....
        /*087c*/ 	.word	0x0000c5f0
        /*0880*/ 	.word	0x00000000
        /*0884*/ 	.word	0x00000000
        /*0888*/ 	.short	0x010a
        /*088a*/ 	.byte	0xff
	.zero		1


	//   ....[118]....
        /*088c*/ 	.word	0x0000c650
        /*0890*/ 	.word	0x00000000
        /*0894*/ 	.word	0x00000000
        /*0898*/ 	.short	0x010a
        /*089a*/ 	.byte	0xff
	.zero		1


	//   ....[119]....
        /*089c*/ 	.word	0x0000c6b0
        /*08a0*/ 	.word	0x00000000
        /*08a4*/ 	.word	0x00000000
        /*08a8*/ 	.short	0x010a
        /*08aa*/ 	.byte	0xff
	.zero		1


	//   ....[120]....
        /*08ac*/ 	.word	0x0000c710
        /*08b0*/ 	.word	0x00000000
        /*08b4*/ 	.word	0x00000080
        /*08b8*/ 	.short	0x010a
        /*08ba*/ 	.byte	0xff
	.zero		1


	//   ....[121]....
        /*08bc*/ 	.word	0x0000c770
        /*08c0*/ 	.word	0x00000003
        /*08c4*/ 	.word	0x00000078
        /*08c8*/ 	.short	0x010a
        /*08ca*/ 	.byte	0xff
	.zero		1


	//   ....[122]....
        /*08cc*/ 	.word	0x0000c7d0
        /*08d0*/ 	.word	0x00000003
        /*08d4*/ 	.word	0x00000050
        /*08d8*/ 	.short	0x010a
        /*08da*/ 	.byte	0xff
	.zero		1


	//   ....[123]....
        /*08dc*/ 	.word	0x0000c830
        /*08e0*/ 	.word	0x00000003
        /*08e4*/ 	.word	0x00000058
        /*08e8*/ 	.short	0x010a
        /*08ea*/ 	.byte	0xff
	.zero		1


	//   ....[124]....
        /*08ec*/ 	.word	0x0000c890
        /*08f0*/ 	.word	0x00000003
        /*08f4*/ 	.word	0x00000060
        /*08f8*/ 	.short	0x010a
        /*08fa*/ 	.byte	0xff
	.zero		1


	//   ....[125]....
        /*08fc*/ 	.word	0x0000c8f0
        /*0900*/ 	.word	0x00000003
        /*0904*/ 	.word	0x00000068
        /*0908*/ 	.short	0x010a
        /*090a*/ 	.byte	0xff
	.zero		1


	//   ....[126]....
        /*090c*/ 	.word	0x0000c950
        /*0910*/ 	.word	0x00000000
        /*0914*/ 	.word	0x00000050
        /*0918*/ 	.short	0x010a
        /*091a*/ 	.byte	0xff
	.zero		1


	//   ....[127]....
        /*091c*/ 	.word	0x0000c9b0
        /*0920*/ 	.word	0x00000000
        /*0924*/ 	.word	0x00000058
        /*0928*/ 	.short	0x010a
        /*092a*/ 	.byte	0xff
	.zero		1


	//   ....[128]....
        /*092c*/ 	.word	0x0000ca10
        /*0930*/ 	.word	0x00000000
        /*0934*/ 	.word	0x00000060
        /*0938*/ 	.short	0x010a
        /*093a*/ 	.byte	0xff
	.zero		1


	//   ....[129]....
        /*093c*/ 	.word	0x0000ca70
        /*0940*/ 	.word	0x00000000
        /*0944*/ 	.word	0x00000068
        /*0948*/ 	.short	0x010a
        /*094a*/ 	.byte	0xff
	.zero		1


	//   ....[130]....
        /*094c*/ 	.word	0x0000cad0
        /*0950*/ 	.word	0x00000003
        /*0954*/ 	.word	0x00000050
        /*0958*/ 	.short	0x010a
        /*095a*/ 	.byte	0xff
	.zero		1


	//   ....[131]....
        /*095c*/ 	.word	0x0000cb30
        /*0960*/ 	.word	0x00000003
        /*0964*/ 	.word	0x00000058
        /*0968*/ 	.short	0x010a
        /*096a*/ 	.byte	0xff
	.zero		1


	//   ....[132]....
        /*096c*/ 	.word	0x0000cb90
        /*0970*/ 	.word	0x00000003
        /*0974*/ 	.word	0x00000060
        /*0978*/ 	.short	0x010a
        /*097a*/ 	.byte	0xff
	.zero		1


	//   ....[133]....
        /*097c*/ 	.word	0x0000cbf0
        /*0980*/ 	.word	0x00000000
        /*0984*/ 	.word	0x00000080
        /*0988*/ 	.short	0x010a
        /*098a*/ 	.byte	0xff
	.zero		1


	//   ....[134]....
        /*098c*/ 	.word	0x0000cc50
        /*0990*/ 	.word	0x00000002
        /*0994*/ 	.word	0x00000030
        /*0998*/ 	.short	0x010a
        /*099a*/ 	.byte	0xff
	.zero		1


	//   ....[135]....
        /*099c*/ 	.word	0x0000cca0
        /*09a0*/ 	.word	0x00000053
        /*09a4*/ 	.word	0x00000090
        /*09a8*/ 	.short	0x010a
        /*09aa*/ 	.byte	0xff
	.zero		1


	//   ....[136]....
        /*09ac*/ 	.word	0x0000ccf0
        /*09b0*/ 	.word	0x00000003
        /*09b4*/ 	.word	0x00000030
        /*09b8*/ 	.short	0x010a
        /*09ba*/ 	.byte	0xff
	.zero		1


	//   ....[137]....
        /*09bc*/ 	.word	0x0000cd40
        /*09c0*/ 	.word	0x00000028
        /*09c4*/ 	.word	0x00000030
        /*09c8*/ 	.short	0x010a
        /*09ca*/ 	.byte	0xff
	.zero		1


	//   ....[138]....
        /*09cc*/ 	.word	0x0000cd90
        /*09d0*/ 	.word	0x00000059
        /*09d4*/ 	.word	0x00000030
        /*09d8*/ 	.short	0x010a
        /*09da*/ 	.byte	0xff
	.zero		1


	//   ....[139]....
        /*09dc*/ 	.word	0x0000cde0
        /*09e0*/ 	.word	0x0000005a
        /*09e4*/ 	.word	0x00000030
        /*09e8*/ 	.short	0x010a
        /*09ea*/ 	.byte	0xff
	.zero		1


	//   ....[140]....
        /*09ec*/ 	.word	0x0000ce30
        /*09f0*/ 	.word	0x0000005a
        /*09f4*/ 	.word	0x00000030
        /*09f8*/ 	.short	0x010a
        /*09fa*/ 	.byte	0xff
	.zero		1


	//   ....[141]....
        /*09fc*/ 	.word	0x0000ce80
        /*0a00*/ 	.word	0x0000005a
        /*0a04*/ 	.word	0x00000030
        /*0a08*/ 	.short	0x010a
        /*0a0a*/ 	.byte	0xff
	.zero		1


	//   ....[142]....
        /*0a0c*/ 	.word	0x0000ced0
        /*0a10*/ 	.word	0x00000059
        /*0a14*/ 	.word	0x00000030
        /*0a18*/ 	.short	0x010a
        /*0a1a*/ 	.byte	0xff
	.zero		1


	//----- nvinfo : EIATTR_NUM_MBARRIERS
	.align		4
.L_47:
        /*0a1c*/ 	.byte	0x03, 0x38
        /*0a1e*/ 	.short	0x0016


	//----- nvinfo : EIATTR_EXIT_INSTR_OFFSETS
	.align		4
        /*0a20*/ 	.byte	0x04, 0x1c
        /*0a22*/ 	.short	(.L_49 - .L_48)


	//   ....[0]....
.L_48:
        /*0a24*/ 	.word	0x00003020


	//   ....[1]....
        /*0a28*/ 	.word	0x000032d0


	//   ....[2]....
        /*0a2c*/ 	.word	0x00003330


	//   ....[3]....
        /*0a30*/ 	.word	0x00004360


	//   ....[4]....
        /*0a34*/ 	.word	0x00005fc0


	//   ....[5]....
        /*0a38*/ 	.word	0x00006000


	//   ....[6]....
        /*0a3c*/ 	.word	0x0000c140


	//   ....[7]....
        /*0a40*/ 	.word	0x0000c1c0


	//   ....[8]....
        /*0a44*/ 	.word	0x0000c1f0


	//   ....[9]....
        /*0a48*/ 	.word	0x0000c270


	//----- nvinfo : EIATTR_MAX_THREADS
	.align		4
.L_49:
        /*0a4c*/ 	.byte	0x04, 0x05
        /*0a4e*/ 	.short	(.L_51 - .L_50)
.L_50:
        /*0a50*/ 	.word	0x00000100
        /*0a54*/ 	.word	0x00000001
        /*0a58*/ 	.word	0x00000001


	//----- nvinfo : EIATTR_CRS_STACK_SIZE
	.align		4
.L_51:
        /*0a5c*/ 	.byte	0x04, 0x1e
        /*0a5e*/ 	.short	(.L_53 - .L_52)
.L_52:
        /*0a60*/ 	.word	0x00000000


	//----- nvinfo : EIATTR_CBANK_PARAM_SIZE
	.align		4
.L_53:
        /*0a64*/ 	.byte	0x03, 0x19
        /*0a66*/ 	.short	0x0800


	//----- nvinfo : EIATTR_PARAM_CBANK
	.align		4
        /*0a68*/ 	.byte	0x04, 0x0a
        /*0a6a*/ 	.short	(.L_55 - .L_54)
	.align		4
.L_54:
        /*0a6c*/ 	.word	index@(.nv.constant0._ZN7cutlass13device_kernelINS_4conv6kernel13ConvUniversalINS1_16ConvProblemShapeILNS1_8OperatorE2ELi2EEENS1_10collective14CollectiveConvINS1_47MainloopSm100TmaUmmaWarpSpecializedImplicitGemmILS5_2ELi3ELi2ELi1ELi2EN4cute5tupleIJNSA_1CILi1EEESD_SD_EEEEENSB_IJNSC_ILi128EEENSB_IJSG_EEENSB_IJNSC_ILi64EEEEEEEEENS_10tfloat32_tESL_NSA_8TiledMMAINSA_8MMA_AtomIJNSA_17SM100_MMA_TF32_SSISL_SL_fLi128ELi128ELNSA_4UMMA5MajorE1ELSQ_1ELNSP_7ScaleInE0ELSR_0EEEEEENSA_6LayoutISE_NSB_IJNSC_ILi0EEESV_SV_EEEEENSB_IJNSA_10UnderscoreESY_SY_EEEEENS7_6detail27Sm100ImplicitGemmTileTraitsINSA_13SM90_TMA_LOADENSA_14ComposedLayoutINSA_7SwizzleILi2ELi5ELi2EEENSA_18smem_ptr_flag_bitsILi32EEENSU_INSB_IJNSC_ILi32EEENSC_ILi4EEEEEENSB_IJSD_S19_EEEEEEEvEENS12_INSA_20SM90_TMA_LOAD_IM2COLES1E_vEEEENS_8epilogue10collective18CollectiveEpilogueINS1J_23Sm100TmaWarpSpecializedILi4ELi2ELi16ELb1ELb0EEEJSK_NSB_IJNSU_ISG_SD_EENSU_INSC_ILi16EEESD_EEEEESL_NSB_IJlNSB_IJSD_llEEESV_EEESL_S1T_NS1J_6fusion15FusionCallbacksIS1N_NS1U_17LinearCombinationISL_fSL_fLNS_15FloatRoundStyleE2EEESK_S1R_JEEENSA_5SM1004TMEM4LOAD26SM100_TMEM_LOAD_32dp32b16xES13_NS14_INS15_ILi2ELi4ELi3EEES18_NSU_INSB_IJNSC_ILi8EEES1P_EEENSB_IJS1P_SD_EEEEEEENSA_39AutoVectorizingCopyWithAssumedAlignmentILi128EEENSA_14SM90_TMA_STOREES29_S2B_S2B_EEEvvEEEEvNT_6ParamsE)
        /*0a70*/ 	.short	0x0380
        /*0a72*/ 	.short	0x0800


	//----- nvinfo : EIATTR_SW_WAR
	.align		4
.L_55:
        /*0a74*/ 	.byte	0x04, 0x36
        /*0a76*/ 	.short	(.L_57 - .L_56)
.L_56:
        /*0a78*/ 	.word	0x00000008
.L_57:


//--------------------- .nv.callgraph             --------------------------
	.section	.nv.callgraph,"",@"SHT_CUDA_CALLGRAPH"
	.align	4
	.sectionentsize	8
	.align		4
        /*0000*/ 	.word	0x00000000
	.align		4
        /*0004*/ 	.word	0xffffffff
	.align		4
        /*0008*/ 	.word	index@(_ZN7cutlass13device_kernelINS_4conv6kernel13ConvUniversalINS1_16ConvProblemShapeILNS1_8OperatorE2ELi2EEENS1_10collective14CollectiveConvINS1_47MainloopSm100TmaUmmaWarpSpecializedImplicitGemmILS5_2ELi3ELi2ELi1ELi2EN4cute5tupleIJNSA_1CILi1EEESD_SD_EEEEENSB_IJNSC_ILi128EEENSB_IJSG_EEENSB_IJNSC_ILi64EEEEEEEEENS_10tfloat32_tESL_NSA_8TiledMMAINSA_8MMA_AtomIJNSA_17SM100_MMA_TF32_SSISL_SL_fLi128ELi128ELNSA_4UMMA5MajorE1ELSQ_1ELNSP_7ScaleInE0ELSR_0EEEEEENSA_6LayoutISE_NSB_IJNSC_ILi0EEESV_SV_EEEEENSB_IJNSA_10UnderscoreESY_SY_EEEEENS7_6detail27Sm100ImplicitGemmTileTraitsINSA_13SM90_TMA_LOADENSA_14ComposedLayoutINSA_7SwizzleILi2ELi5ELi2EEENSA_18smem_ptr_flag_bitsILi32EEENSU_INSB_IJNSC_ILi32EEENSC_ILi4EEEEEENSB_IJSD_S19_EEEEEEEvEENS12_INSA_20SM90_TMA_LOAD_IM2COLES1E_vEEEENS_8epilogue10collective18CollectiveEpilogueINS1J_23Sm100TmaWarpSpecializedILi4ELi2ELi16ELb1ELb0EEEJSK_NSB_IJNSU_ISG_SD_EENSU_INSC_ILi16EEESD_EEEEESL_NSB_IJlNSB_IJSD_llEEESV_EEESL_S1T_NS1J_6fusion15FusionCallbacksIS1N_NS1U_17LinearCombinationISL_fSL_fLNS_15FloatRoundStyleE2EEESK_S1R_JEEENSA_5SM1004TMEM4LOAD26SM100_TMEM_LOAD_32dp32b16xES13_NS14_INS15_ILi2ELi4ELi3EEES18_NSU_INSB_IJNSC_ILi8EEES1P_EEENSB_IJS1P_SD_EEEEEEENSA_39AutoVectorizingCopyWithAssumedAlignmentILi128EEENSA_14SM90_TMA_STOREES29_S2B_S2B_EEEvvEEEEvNT_6ParamsE)
	.align		4
        /*000c*/ 	.word	index@(__assertfail)
	.align		4
        /*0010*/ 	.word	0x00000000
	.align		4
        /*0014*/ 	.word	0xfffffffe
	.align		4
        /*0018*/ 	.word	0x00000000
	.align		4
        /*001c*/ 	.word	0xfffffffd
	.align		4
        /*0020*/ 	.word	0x00000000
	.align		4
        /*0024*/ 	.word	0xfffffffc


//--------------------- .nv.constant4             --------------------------
	.section	.nv.constant4,"a",@progbits
	.align	8
	.align		8
.nv.constant4:
        /*0000*/ 	.dword	__assertfail
	.align		8
        /*0008*/ 	.dword	__unnamed_1
	.align		8
        /*0010*/ 	.dword	__unnamed_2
	.align		8
        /*0018*/ 	.dword	_ZN39_INTERNAL_edb6f913_4_k_cu_e72ea455_32914cuda3std3__45__cpo5beginE
	.align		8
        /*0020*/ 	.dword	_ZN39_INTERNAL_edb6f913_4_k_cu_e72ea455_32914cuda3std3__45__cpo3endE
	.align		8
        /*0028*/ 	.dword	_ZN39_INTERNAL_edb6f913_4_k_cu_e72ea455_32914cuda3std3__45__cpo6cbeginE
	.align		8
        /*0030*/ 	.dword	_ZN39_INTERNAL_edb6f913_4_k_cu_e72ea455_32914cuda3std3__45__cpo4cendE
	.align		8
        /*0038*/ 	.dword	_ZN39_INTERNAL_edb6f913_4_k_cu_e72ea455_32914cuda3std3__441_GLOBAL__N__edb6f913_4_k_cu_e72ea455_32916ignoreE
	.align		8
        /*0040*/ 	.dword	_ZN39_INTERNAL_edb6f913_4_k_cu_e72ea455_32914cuda3std3__419piecewise_constructE
	.align		8
        /*0048*/ 	.dword	_ZN39_INTERNAL_edb6f913_4_k_cu_e72ea455_32914cuda3std3__48in_placeE
	.align		8
        /*0050*/ 	.dword	_ZN39_INTERNAL_edb6f913_4_k_cu_e72ea455_32914cuda3std6ranges3__45__cpo4swapE
	.align		8
        /*0058*/ 	.dword	_ZN39_INTERNAL_edb6f913_4_k_cu_e72ea455_32914cuda3std6ranges3__45__cpo9iter_moveE
	.align		8
        /*0060*/ 	.dword	_ZN39_INTERNAL_edb6f913_4_k_cu_e72ea455_32914cute7productE
	.align		8
        /*0068*/ 	.dword	_ZN39_INTERNAL_edb6f913_4_k_cu_e72ea455_32914cute1_E
	.align		8
        /*0070*/ 	.dword	$str$27
	.align		8
        /*0078*/ 	.dword	$str$28
	.align		8
        /*0080*/ 	.dword	$str$29
	.align		8
        /*0088*/ 	.dword	$str$30


//--------------------- .text._ZN7cutlass13device_kernelINS_4conv6kernel13ConvUniversalINS1_16ConvProblemShapeILNS1_8OperatorE2ELi2EEENS1_10collective14CollectiveConvINS1_47MainloopSm100TmaUmmaWarpSpecializedImplicitGemmILS5_2ELi3ELi2ELi1ELi2EN4cute5tupleIJNSA_1CILi1EEESD_SD_EEEEENSB_IJNSC_ILi128EEENSB_IJSG_EEENSB_IJNSC_ILi64EEEEEEEEENS_10tfloat32_tESL_NSA_8TiledMMAINSA_8MMA_AtomIJNSA_17SM100_MMA_TF32_SSISL_SL_fLi128ELi128ELNSA_4UMMA5MajorE1ELSQ_1ELNSP_7ScaleInE0ELSR_0EEEEEENSA_6LayoutISE_NSB_IJNSC_ILi0EEESV_SV_EEEEENSB_IJNSA_10UnderscoreESY_SY_EEEEENS7_6detail27Sm100ImplicitGemmTileTraitsINSA_13SM90_TMA_LOADENSA_14ComposedLayoutINSA_7SwizzleILi2ELi5ELi2EEENSA_18smem_ptr_flag_bitsILi32EEENSU_INSB_IJNSC_ILi32EEENSC_ILi4EEEEEENSB_IJSD_S19_EEEEEEEvEENS12_INSA_20SM90_TMA_LOAD_IM2COLES1E_vEEEENS_8epilogue10collective18CollectiveEpilogueINS1J_23Sm100TmaWarpSpecializedILi4ELi2ELi16ELb1ELb0EEEJSK_NSB_IJNSU_ISG_SD_EENSU_INSC_ILi16EEESD_EEEEESL_NSB_IJlNSB_IJSD_llEEESV_EEESL_S1T_NS1J_6fusion15FusionCallbacksIS1N_NS1U_17LinearCombinationISL_fSL_fLNS_15FloatRoundStyleE2EEESK_S1R_JEEENSA_5SM1004TMEM4LOAD26SM100_TMEM_LOAD_32dp32b16xES13_NS14_INS15_ILi2ELi4ELi3EEES18_NSU_INSB_IJNSC_ILi8EEES1P_EEENSB_IJS1P_SD_EEEEEEENSA_39AutoVectorizingCopyWithAssumedAlignmentILi128EEENSA_14SM90_TMA_STOREES29_S2B_S2B_EEEvvEEEEvNT_6ParamsE --------------------------
	.section	.text._ZN7cutlass13device_kernelINS_4conv6kernel13ConvUniversalINS1_16ConvProblemShapeILNS1_8OperatorE2ELi2EEENS1_10collective14CollectiveConvINS1_47MainloopSm100TmaUmmaWarpSpecializedImplicitGemmILS5_2ELi3ELi2ELi1ELi2EN4cute5tupleIJNSA_1CILi1EEESD_SD_EEEEENSB_IJNSC_ILi128EEENSB_IJSG_EEENSB_IJNSC_ILi64EEEEEEEEENS_10tfloat32_tESL_NSA_8TiledMMAINSA_8MMA_AtomIJNSA_17SM100_MMA_TF32_SSISL_SL_fLi128ELi128ELNSA_4UMMA5MajorE1ELSQ_1ELNSP_7ScaleInE0ELSR_0EEEEEENSA_6LayoutISE_NSB_IJNSC_ILi0EEESV_SV_EEEEENSB_IJNSA_10UnderscoreESY_SY_EEEEENS7_6detail27Sm100ImplicitGemmTileTraitsINSA_13SM90_TMA_LOADENSA_14ComposedLayoutINSA_7SwizzleILi2ELi5ELi2EEENSA_18smem_ptr_flag_bitsILi32EEENSU_INSB_IJNSC_ILi32EEENSC_ILi4EEEEEENSB_IJSD_S19_EEEEEEEvEENS12_INSA_20SM90_TMA_LOAD_IM2COLES1E_vEEEENS_8epilogue10collective18CollectiveEpilogueINS1J_23Sm100TmaWarpSpecializedILi4ELi2ELi16ELb1ELb0EEEJSK_NSB_IJNSU_ISG_SD_EENSU_INSC_ILi16EEESD_EEEEESL_NSB_IJlNSB_IJSD_llEEESV_EEESL_S1T_NS1J_6fusion15FusionCallbacksIS1N_NS1U_17LinearCombinationISL_fSL_fLNS_15FloatRoundStyleE2EEESK_S1R_JEEENSA_5SM1004TMEM4LOAD26SM100_TMEM_LOAD_32dp32b16xES13_NS14_INS15_ILi2ELi4ELi3EEES18_NSU_INSB_IJNSC_ILi8EEES1P_EEENSB_IJS1P_SD_EEEEEEENSA_39AutoVectorizingCopyWithAssumedAlignmentILi128EEENSA_14SM90_TMA_STOREES29_S2B_S2B_EEEvvEEEEvNT_6ParamsE,"ax",@progbits
	.align	128
.text._ZN7cutlass13device_kernelINS_4conv6kernel13ConvUniversalINS1_16ConvProblemShapeILNS1_8OperatorE2ELi2EEENS1_10collective14CollectiveConvINS1_47MainloopSm100TmaUmmaWarpSpecializedImplicitGemmILS5_2ELi3ELi2ELi1ELi2EN4cute5tupleIJNSA_1CILi1EEESD_SD_EEEEENSB_IJNSC_ILi128EEENSB_IJSG_EEENSB_IJNSC_ILi64EEEEEEEEENS_10tfloat32_tESL_NSA_8TiledMMAINSA_8MMA_AtomIJNSA_17SM100_MMA_TF32_SSISL_SL_fLi128ELi128ELNSA_4UMMA5MajorE1ELSQ_1ELNSP_7ScaleInE0ELSR_0EEEEEENSA_6LayoutISE_NSB_IJNSC_ILi0EEESV_SV_EEEEENSB_IJNSA_10UnderscoreESY_SY_EEEEENS7_6detail27Sm100ImplicitGemmTileTraitsINSA_13SM90_TMA_LOADENSA_14ComposedLayoutINSA_7SwizzleILi2ELi5ELi2EEENSA_18smem_ptr_flag_bitsILi32EEENSU_INSB_IJNSC_ILi32EEENSC_ILi4EEEEEENSB_IJSD_S19_EEEEEEEvEENS12_INSA_20SM90_TMA_LOAD_IM2COLES1E_vEEEENS_8epilogue10collective18CollectiveEpilogueINS1J_23Sm100TmaWarpSpecializedILi4ELi2ELi16ELb1ELb0EEEJSK_NSB_IJNSU_ISG_SD_EENSU_INSC_ILi16EEESD_EEEEESL_NSB_IJlNSB_IJSD_llEEESV_EEESL_S1T_NS1J_6fusion15FusionCallbacksIS1N_NS1U_17LinearCombinationISL_fSL_fLNS_15FloatRoundStyleE2EEESK_S1R_JEEENSA_5SM1004TMEM4LOAD26SM100_TMEM_LOAD_32dp32b16xES13_NS14_INS15_ILi2ELi4ELi3EEES18_NSU_INSB_IJNSC_ILi8EEES1P_EEENSB_IJS1P_SD_EEEEEEENSA_39AutoVectorizingCopyWithAssumedAlignmentILi128EEENSA_14SM90_TMA_STOREES29_S2B_S2B_EEEvvEEEEvNT_6ParamsE:
        .type           _ZN7cutlass13device_kernelINS_4conv6kernel13ConvUniversalINS1_16ConvProblemShapeILNS1_8OperatorE2ELi2EEENS1_10collective14CollectiveConvINS1_47MainloopSm100TmaUmmaWarpSpecializedImplicitGemmILS5_2ELi3ELi2ELi1ELi2EN4cute5tupleIJNSA_1CILi1EEESD_SD_EEEEENSB_IJNSC_ILi128EEENSB_IJSG_EEENSB_IJNSC_ILi64EEEEEEEEENS_10tfloat32_tESL_NSA_8TiledMMAINSA_8MMA_AtomIJNSA_17SM100_MMA_TF32_SSISL_SL_fLi128ELi128ELNSA_4UMMA5MajorE1ELSQ_1ELNSP_7ScaleInE0ELSR_0EEEEEENSA_6LayoutISE_NSB_IJNSC_ILi0EEESV_SV_EEEEENSB_IJNSA_10UnderscoreESY_SY_EEEEENS7_6detail27Sm100ImplicitGemmTileTraitsINSA_13SM90_TMA_LOADENSA_14ComposedLayoutINSA_7SwizzleILi2ELi5ELi2EEENSA_18smem_ptr_flag_bitsILi32EEENSU_INSB_IJNSC_ILi32EEENSC_ILi4EEEEEENSB_IJSD_S19_EEEEEEEvEENS12_INSA_20SM90_TMA_LOAD_IM2COLES1E_vEEEENS_8epilogue10collective18CollectiveEpilogueINS1J_23Sm100TmaWarpSpecializedILi4ELi2ELi16ELb1ELb0EEEJSK_NSB_IJNSU_ISG_SD_EENSU_INSC_ILi16EEESD_EEEEESL_NSB_IJlNSB_IJSD_llEEESV_EEESL_S1T_NS1J_6fusion15FusionCallbacksIS1N_NS1U_17LinearCombinationISL_fSL_fLNS_15FloatRoundStyleE2EEESK_S1R_JEEENSA_5SM1004TMEM4LOAD26SM100_TMEM_LOAD_32dp32b16xES13_NS14_INS15_ILi2ELi4ELi3EEES18_NSU_INSB_IJNSC_ILi8EEES1P_EEENSB_IJS1P_SD_EEEEEEENSA_39AutoVectorizingCopyWithAssumedAlignmentILi128EEENSA_14SM90_TMA_STOREES29_S2B_S2B_EEEvvEEEEvNT_6ParamsE,@function
        .size           _ZN7cutlass13device_kernelINS_4conv6kernel13ConvUniversalINS1_16ConvProblemShapeILNS1_8OperatorE2ELi2EEENS1_10collective14CollectiveConvINS1_47MainloopSm100TmaUmmaWarpSpecializedImplicitGemmILS5_2ELi3ELi2ELi1ELi2EN4cute5tupleIJNSA_1CILi1EEESD_SD_EEEEENSB_IJNSC_ILi128EEENSB_IJSG_EEENSB_IJNSC_ILi64EEEEEEEEENS_10tfloat32_tESL_NSA_8TiledMMAINSA_8MMA_AtomIJNSA_17SM100_MMA_TF32_SSISL_SL_fLi128ELi128ELNSA_4UMMA5MajorE1ELSQ_1ELNSP_7ScaleInE0ELSR_0EEEEEENSA_6LayoutISE_NSB_IJNSC_ILi0EEESV_SV_EEEEENSB_IJNSA_10UnderscoreESY_SY_EEEEENS7_6detail27Sm100ImplicitGemmTileTraitsINSA_13SM90_TMA_LOADENSA_14ComposedLayoutINSA_7SwizzleILi2ELi5ELi2EEENSA_18smem_ptr_flag_bitsILi32EEENSU_INSB_IJNSC_ILi32EEENSC_ILi4EEEEEENSB_IJSD_S19_EEEEEEEvEENS12_INSA_20SM90_TMA_LOAD_IM2COLES1E_vEEEENS_8epilogue10collective18CollectiveEpilogueINS1J_23Sm100TmaWarpSpecializedILi4ELi2ELi16ELb1ELb0EEEJSK_NSB_IJNSU_ISG_SD_EENSU_INSC_ILi16EEESD_EEEEESL_NSB_IJlNSB_IJSD_llEEESV_EEESL_S1T_NS1J_6fusion15FusionCallbacksIS1N_NS1U_17LinearCombinationISL_fSL_fLNS_15FloatRoundStyleE2EEESK_S1R_JEEENSA_5SM1004TMEM4LOAD26SM100_TMEM_LOAD_32dp32b16xES13_NS14_INS15_ILi2ELi4ELi3EEES18_NSU_INSB_IJNSC_ILi8EEES1P_EEENSB_IJS1P_SD_EEEEEEENSA_39AutoVectorizingCopyWithAssumedAlignmentILi128EEENSA_14SM90_TMA_STOREES29_S2B_S2B_EEEvvEEEEvNT_6ParamsE,(.L_x_207 - _ZN7cutlass13device_kernelINS_4conv6kernel13ConvUniversalINS1_16ConvProblemShapeILNS1_8OperatorE2ELi2EEENS1_10collective14CollectiveConvINS1_47MainloopSm100TmaUmmaWarpSpecializedImplicitGemmILS5_2ELi3ELi2ELi1ELi2EN4cute5tupleIJNSA_1CILi1EEESD_SD_EEEEENSB_IJNSC_ILi128EEENSB_IJSG_EEENSB_IJNSC_ILi64EEEEEEEEENS_10tfloat32_tESL_NSA_8TiledMMAINSA_8MMA_AtomIJNSA_17SM100_MMA_TF32_SSISL_SL_fLi128ELi128ELNSA_4UMMA5MajorE1ELSQ_1ELNSP_7ScaleInE0ELSR_0EEEEEENSA_6LayoutISE_NSB_IJNSC_ILi0EEESV_SV_EEEEENSB_IJNSA_10UnderscoreESY_SY_EEEEENS7_6detail27Sm100ImplicitGemmTileTraitsINSA_13SM90_TMA_LOADENSA_14ComposedLayoutINSA_7SwizzleILi2ELi5ELi2EEENSA_18smem_ptr_flag_bitsILi32EEENSU_INSB_IJNSC_ILi32EEENSC_ILi4EEEEEENSB_IJSD_S19_EEEEEEEvEENS12_INSA_20SM90_TMA_LOAD_IM2COLES1E_vEEEENS_8epilogue10collective18CollectiveEpilogueINS1J_23Sm100TmaWarpSpecializedILi4ELi2ELi16ELb1ELb0EEEJSK_NSB_IJNSU_ISG_SD_EENSU_INSC_ILi16EEESD_EEEEESL_NSB_IJlNSB_IJSD_llEEESV_EEESL_S1T_NS1J_6fusion15FusionCallbacksIS1N_NS1U_17LinearCombinationISL_fSL_fLNS_15FloatRoundStyleE2EEESK_S1R_JEEENSA_5SM1004TMEM4LOAD26SM100_TMEM_LOAD_32dp32b16xES13_NS14_INS15_ILi2ELi4ELi3EEES18_NSU_INSB_IJNSC_ILi8EEES1P_EEENSB_IJS1P_SD_EEEEEEENSA_39AutoVectorizingCopyWithAssumedAlignmentILi128EEENSA_14SM90_TMA_STOREES29_S2B_S2B_EEEvvEEEEvNT_6ParamsE)
        .other          _ZN7cutlass13device_kernelINS_4conv6kernel13ConvUniversalINS1_16ConvProblemShapeILNS1_8OperatorE2ELi2EEENS1_10collective14CollectiveConvINS1_47MainloopSm100TmaUmmaWarpSpecializedImplicitGemmILS5_2ELi3ELi2ELi1ELi2EN4cute5tupleIJNSA_1CILi1EEESD_SD_EEEEENSB_IJNSC_ILi128EEENSB_IJSG_EEENSB_IJNSC_ILi64EEEEEEEEENS_10tfloat32_tESL_NSA_8TiledMMAINSA_8MMA_AtomIJNSA_17SM100_MMA_TF32_SSISL_SL_fLi128ELi128ELNSA_4UMMA5MajorE1ELSQ_1ELNSP_7ScaleInE0ELSR_0EEEEEENSA_6LayoutISE_NSB_IJNSC_ILi0EEESV_SV_EEEEENSB_IJNSA_10UnderscoreESY_SY_EEEEENS7_6detail27Sm100ImplicitGemmTileTraitsINSA_13SM90_TMA_LOADENSA_14ComposedLayoutINSA_7SwizzleILi2ELi5ELi2EEENSA_18smem_ptr_flag_bitsILi32EEENSU_INSB_IJNSC_ILi32EEENSC_ILi4EEEEEENSB_IJSD_S19_EEEEEEEvEENS12_INSA_20SM90_TMA_LOAD_IM2COLES1E_vEEEENS_8epilogue10collective18CollectiveEpilogueINS1J_23Sm100TmaWarpSpecializedILi4ELi2ELi16ELb1ELb0EEEJSK_NSB_IJNSU_ISG_SD_EENSU_INSC_ILi16EEESD_EEEEESL_NSB_IJlNSB_IJSD_llEEESV_EEESL_S1T_NS1J_6fusion15FusionCallbacksIS1N_NS1U_17LinearCombinationISL_fSL_fLNS_15FloatRoundStyleE2EEESK_S1R_JEEENSA_5SM1004TMEM4LOAD26SM100_TMEM_LOAD_32dp32b16xES13_NS14_INS15_ILi2ELi4ELi3EEES18_NSU_INSB_IJNSC_ILi8EEES1P_EEENSB_IJS1P_SD_EEEEEEENSA_39AutoVectorizingCopyWithAssumedAlignmentILi128EEENSA_14SM90_TMA_STOREES29_S2B_S2B_EEEvvEEEEvNT_6ParamsE,@"STO_CUDA_ENTRY STV_DEFAULT"
_ZN7cutlass13device_kernelINS_4conv6kernel13ConvUniversalINS1_16ConvProblemShapeILNS1_8OperatorE2ELi2EEENS1_10collective14CollectiveConvINS1_47MainloopSm100TmaUmmaWarpSpecializedImplicitGemmILS5_2ELi3ELi2ELi1ELi2EN4cute5tupleIJNSA_1CILi1EEESD_SD_EEEEENSB_IJNSC_ILi128EEENSB_IJSG_EEENSB_IJNSC_ILi64EEEEEEEEENS_10tfloat32_tESL_NSA_8TiledMMAINSA_8MMA_AtomIJNSA_17SM100_MMA_TF32_SSISL_SL_fLi128ELi128ELNSA_4UMMA5MajorE1ELSQ_1ELNSP_7ScaleInE0ELSR_0EEEEEENSA_6LayoutISE_NSB_IJNSC_ILi0EEESV_SV_EEEEENSB_IJNSA_10UnderscoreESY_SY_EEEEENS7_6detail27Sm100ImplicitGemmTileTraitsINSA_13SM90_TMA_LOADENSA_14ComposedLayoutINSA_7SwizzleILi2ELi5ELi2EEENSA_18smem_ptr_flag_bitsILi32EEENSU_INSB_IJNSC_ILi32EEENSC_ILi4EEEEEENSB_IJSD_S19_EEEEEEEvEENS12_INSA_20SM90_TMA_LOAD_IM2COLES1E_vEEEENS_8epilogue10collective18CollectiveEpilogueINS1J_23Sm100TmaWarpSpecializedILi4ELi2ELi16ELb1ELb0EEEJSK_NSB_IJNSU_ISG_SD_EENSU_INSC_ILi16EEESD_EEEEESL_NSB_IJlNSB_IJSD_llEEESV_EEESL_S1T_NS1J_6fusion15FusionCallbacksIS1N_NS1U_17LinearCombinationISL_fSL_fLNS_15FloatRoundStyleE2EEESK_S1R_JEEENSA_5SM1004TMEM4LOAD26SM100_TMEM_LOAD_32dp32b16xES13_NS14_INS15_ILi2ELi4ELi3EEES18_NSU_INSB_IJNSC_ILi8EEES1P_EEENSB_IJS1P_SD_EEEEEEENSA_39AutoVectorizingCopyWithAssumedAlignmentILi128EEENSA_14SM90_TMA_STOREES29_S2B_S2B_EEEvvEEEEvNT_6ParamsE:
[----:B------:R-:W1:Y:S01]  /*0000*/  LDC R1, c[0x0][0x37c] ;  /* 0x0000df00ff017b82 */ /* 0x000e620000000800 */
[----:B------:R-:W2:Y:S01]  /*0010*/  S2R R68, SR_TID.X ;  /* 0x0000000000447919 */ /* 0x000ea20000002100 */
[----:B------:R-:W3:Y:S01]  /*0020*/  LDCU.64 UR8, c[0x0][0x890] ;  /* 0x00011200ff0877ac */ /* 0x000ee20008000a00 */
[----:B-1----:R-:W-:Y:S01]  /*0030*/  VIADD R1, R1, 0xfffffff8 ;  /* 0xfffffff801017836 */ /* 0x002fe20000000000 */
[----:B------:R-:W-:Y:S02]  /*0040*/  PRMT R70, RZ, 0x7610, R70 ;  /* 0x00007610ff467816 */ /* 0x000fe40000000046 */
[----:B------:R-:W-:Y:S01]  /*0050*/  ELECT P3, URZ, PT ;  /* 0x0000000000ff782f */ /* 0x000fe20003860000 */
[----:B---3--:R-:W-:-:S04]  /*0060*/  UISETP.NE.U32.AND UP0, UPT, UR8, URZ, UPT ;  /* 0x000000ff0800728c */ /* 0x008fc8000bf05070 */
[----:B------:R-:W-:Y:S01]  /*0070*/  UISETP.NE.AND.EX UP0, UPT, UR9, URZ, UPT, UP0 ;  /* 0x000000ff0900728c */ /* 0x000fe2000bf05300 */
[----:B--2---:R-:W-:-:S05]  /*0080*/  SHF.R.U32.HI R71, RZ, 0x5, R68 ;  /* 0x00000005ff477819 */ /* 0x004fca0000011644 */
[----:B------:R-:W1:Y:S02]  /*0090*/  SHFL.IDX PT, R0, R71, RZ, 0x1f ;  /* 0x00001fff47007589 */ /* 0x000e6400000e0000 */
[----:B-1----:R-:W-:Y:S01]  /*00a0*/  R2UR UR18, R0 ;  /* 0x00000000001272ca */ /* 0x002fe200000e0000 */
[----:B------:R-:W-:-:S14]  /*00b0*/  BRA.U UP0, `(.L_x_0) ;  /* 0x0000000100307547 */ /* 0x000fdc000b800000 */
[----:B------:R-:W1:Y:S02]  /*00c0*/  LDCU.64 UR4, c[0x0][0x888] ;  /* 0x00011100ff0477ac */ /* 0x000e640008000a00 */
[----:B-1----:R-:W-:-:S04]  /*00d0*/  UISETP.NE.U32.AND UP0, UPT, UR4, URZ, UPT ;  /* 0x000000ff0400728c */ /* 0x002fc8000bf05070 */
[----:B------:R-:W-:-:S09]  /*00e0*/  UISETP.NE.AND.EX UP0, UPT, UR5, URZ, UPT, UP0 ;  /* 0x000000ff0500728c */ /* 0x000fd2000bf05300 */
[----:B------:R-:W-:Y:S05]  /*00f0*/  BRA.U !UP0, `(.L_x_1) ;  /* 0x0000000108147547 */ /* 0x000fea000b800000 */
[----:B------:R-:W1:Y:S01]  /*0100*/  LDC.64 R2, c[0x0][0x888] ;  /* 0x00022200ff027b82 */ /* 0x000e620000000a00 */
[----:B------:R-:W1:Y:S02]  /*0110*/  LDCU.64 UR4, c[0x0][0x358] ;  /* 0x00006b00ff0477ac */ /* 0x000e640008000a00 */
[----:B-1----:R1:W5:Y:S01]  /*0120*/  LDG.E R27, desc[UR4][R2.64] ;  /* 0x00000004021b7981 */ /* 0x002362000c1e1900 */
[----:B------:R-:W-:Y:S01]  /*0130*/  HFMA2 R70, -RZ, RZ, 0, 5.9604644775390625e-08 ;  /* 0x00000001ff467431 */ /* 0x000fe200000001ff */
[----:B------:R-:W-:Y:S05]  /*0140*/  BRA `(.L_x_0) ;  /* 0x00000000000c7947 */ /* 0x000fea0003800000 */
.L_x_1:
[----:B------:R-:W1:Y:S01]  /*0150*/  LDCU UR4, c[0x0][0x880] ;  /* 0x00011000ff0477ac */ /* 0x000e620008000800 */
[----:B------:R-:W-:Y:S01]  /*0160*/  HFMA2 R70, -RZ, RZ, 0, 5.9604644775390625e-08 ;  /* 0x00000001ff467431 */ /* 0x000fe200000001ff */
[----:B-1----:R-:W-:-:S07]  /*0170*/  MOV R27, UR4 ;  /* 0x00000004001b7c02 */ /* 0x002fce0008000f00 */
.L_x_0:
[----:B------:R-:W2:Y:S02]  /*0180*/  LDCU.64 UR4, c[0x0][0x8b0] ;  /* 0x00011600ff0477ac */ /* 0x000ea40008000a00 */
[----:B--2---:R-:W-:-:S04]  /*0190*/  UISETP.NE.U32.AND UP0, UPT, UR4, URZ, UPT ;  /* 0x000000ff0400728c */ /* 0x004fc8000bf05070 */
[----:B------:R-:W-:-:S09]  /*01a0*/  UISETP.NE.AND.EX UP0, UPT, UR5, URZ, UPT, UP0 ;  /* 0x000000ff0500728c */ /* 0x000fd2000bf05300 */
[----:B------:R-:W-:Y:S05]  /*01b0*/  BRA.U UP0, `(.L_x_2) ;  /* 0x0000000100287547 */ /* 0x000fea000b800000 */
[----:B------:R-:W2:Y:S02]  /*01c0*/  LDCU.64 UR4, c[0x0][0x8a8] ;  /* 0x00011500ff0477ac */ /* 0x000ea40008000a00 */
[----:B--2---:R-:W-:-:S04]  /*01d0*/  UISETP.NE.U32.AND UP0, UPT, UR4, URZ, UPT ;  /* 0x000000ff0400728c */ /* 0x004fc8000bf05070 */
[----:B------:R-:W-:-:S09]  /*01e0*/  UISETP.NE.AND.EX UP0, UPT, UR5, URZ, UPT, UP0 ;  /* 0x000000ff0500728c */ /* 0x000fd2000bf05300 */
[----:B------:R-:W-:Y:S05]  /*01f0*/  BRA.U !UP0, `(.L_x_3) ;  /* 0x0000000108107547 */ /* 0x000fea000b800000 */
[----:B------:R-:W2:Y:S01]  /*0200*/  LDC.64 R24, c[0x0][0x8a8] ;  /* 0x00022a00ff187b82 */ /* 0x000ea20000000a00 */
[----:B------:R-:W2:Y:S02]  /*0210*/  LDCU.64 UR4, c[0x0][0x358] ;  /* 0x00006b00ff0477ac */ /* 0x000ea40008000a00 */
[----:B--2---:R2:W5:Y:S01]  /*0220*/  LDG.E R24, desc[UR4][R24.64] ;  /* 0x0000000418187981 */ /* 0x004562000c1e1900 */
[----:B------:R-:W-:Y:S05]  /*0230*/  BRA `(.L_x_2) ;  /* 0x0000000000087947 */ /* 0x000fea0003800000 */
.L_x_3:
[----:B------:R-:W2:Y:S02]  /*0240*/  LDCU UR4, c[0x0][0x8a0] ;  /* 0x00011400ff0477ac */ /* 0x000ea40008000800 */
[----:B--2---:R-:W-:Y:S02]  /*0250*/  MOV R24, UR4 ;  /* 0x0000000400187c02 */ /* 0x004fe40008000f00 */
.L_x_2:
[----:B------:R-:W-:Y:S01]  /*0260*/  IMAD.U32 R0, RZ, RZ, UR18 ;  /* 0x00000012ff007e24 */ /* 0x000fe2000f8e00ff */
[----:B------:R-:W-:Y:S04]  /*0270*/  BSSY.RECONVERGENT B0, `(.L_x_4) ;  /* 0x000000c000007945 */ /* 0x000fe80003800200 */
[C---:B------:R-:W-:Y:S02]  /*0280*/  ISETP.NE.OR P1, PT, R0.reuse, 0x1, !P3 ;  /* 0x000000010000780c */ /* 0x040fe40005f25670 */
[----:B------:R-:W-:-:S11]  /*0290*/  ISETP.NE.OR P0, PT, R0, 0x3, !P3 ;  /* 0x000000030000780c */ /* 0x000fd60005f05670 */
[----:B------:R-:W-:Y:S05]  /*02a0*/  @P1 BRA `(.L_x_5) ;  /* 0x0000000000201947 */ /* 0x000fea0003800000 */
[----:B------:R-:W3:Y:S02]  /*02b0*/  LDCU.64 UR4, c[0x0][0x348] ;  /* 0x00006900ff0477ac */ /* 0x000ee40008000a00 */
[----:B---3--:R-:W-:Y:S02]  /*02c0*/  UIADD3 UR6, UP1, UPT, UR4, 0x80, URZ ;  /* 0x0000008004067890 */ /* 0x008fe4000ff3e0ff */
[----:B------:R-:W-:Y:S02]  /*02d0*/  UIADD3 UR4, UP0, UPT, UR4, 0x180, URZ ;  /* 0x0000018004047890 */ /* 0x000fe4000ff1e0ff */
[----:B------:R-:W-:Y:S02]  /*02e0*/  UIADD3.X UR7, UPT, UPT, URZ, UR5, URZ, UP1, !UPT ;  /* 0x00000005ff077290 */ /* 0x000fe40008ffe4ff */
[----:B------:R-:W-:-:S07]  /*02f0*/  UIADD3.X UR5, UPT, UPT, URZ, UR5, URZ, UP0, !UPT ;  /* 0x00000005ff057290 */ /* 0x000fce00087fe4ff */
[----:B------:R3:W-:Y:S02]  /*0300*/  UTMACCTL.PF [UR6] ;  /* 0x00000000060079b9 */ /* 0x0007e40008040000 */
[----:B------:R3:W-:Y:S02]  /*0310*/  UTMACCTL.PF [UR4] ;  /* 0x00000000040079b9 */ /* 0x0007e40008040000 */
[----:B---3--:R-:W-:Y:S01]  /*0320*/  NOP ;  /* 0x0000000000007918 */ /* 0x008fe20000000000 */
.L_x_5:
[----:B------:R-:W-:Y:S05]  /*0330*/  BSYNC.RECONVERGENT B0 ;  /* 0x0000000000007941 */ /* 0x000fea0003800200 */
.L_x_4:
[----:B------:R-:W-:Y:S04]  /*0340*/  BSSY.RECONVERGENT B0, `(.L_x_6) ;  /* 0x000000a000007945 */ /* 0x000fe80003800200 */
        /* <DEDUP_REMOVED lines=9> */
.L_x_7:
[----:B------:R-:W-:Y:S05]  /*03e0*/  BSYNC.RECONVERGENT B0 ;  /* 0x0000000000007941 */ /* 0x000fea0003800200 */
.L_x_6:
[----:B------:R-:W3:Y:S01]  /*03f0*/  LDCU.64 UR4, c[0x0][0x888] ;  /* 0x00011100ff0477ac */ /* 0x000ee20008000a00 */
[----:B------:R-:W-:Y:S02]  /*0400*/  UISETP.EQ.U32.AND UP2, UPT, UR8, URZ, UPT ;  /* 0x000000ff0800728c */ /* 0x000fe4000bf42070 */
[----:B------:R-:W-:Y:S02]  /*0410*/  UPLOP3.LUT UP3, UPT, UPT, UPT, UPT, 0x80, 0x8 ;  /* 0x000000000008789c */ /* 0x000fe40003f6f070 */
[----:B---3--:R-:W-:-:S04]  /*0420*/  UISETP.NE.U32.AND UP0, UPT, UR4, URZ, UPT ;  /* 0x000000ff0400728c */ /* 0x008fc8000bf05070 */
[----:B------:R-:W-:-:S04]  /*0430*/  UISETP.NE.AND.EX UP1, UPT, UR5, URZ, UPT, UP0 ;  /* 0x000000ff0500728c */ /* 0x000fc8000bf25300 */
[----:B------:R-:W-:-:S04]  /*0440*/  UISETP.EQ.OR.EX UP4, UPT, UR9, URZ, !UP1, UP2 ;  /* 0x000000ff0900728c */ /* 0x000fc8000cf82720 */
[----:B------:R-:W-:-:S06]  /*0450*/  UP2UR UR4, UPR, URZ, 0x10 ;  /* 0x00000010ff047883 */ /* 0x000fcc0008000000 */
[----:B------:R-:W-:Y:S01]  /*0460*/  MOV R75, UR4 ;  /* 0x00000004004b7c02 */ /* 0x000fe20008000f00 */
[----:B------:R-:W-:Y:S06]  /*0470*/  BRA.U !UP4, `(.L_x_8) ;  /* 0x000000010c207547 */ /* 0x000fec000b800000 */
[----:B------:R-:W-:Y:S01]  /*0480*/  UISETP.NE.U32.AND UP0, UPT, UR8, URZ, UPT ;  /* 0x000000ff0800728c */ /* 0x000fe2000bf05070 */
[----:B-----5:R-:W-:Y:S01]  /*0490*/  FSETP.NEU.AND P0, PT, R27, RZ, PT ;  /* 0x000000ff1b00720b */ /* 0x020fe20003f0d000 */
[----:B------:R-:W-:Y:S02]  /*04a0*/  USEL UR4, URZ, 0xffffffff, UP1 ;  /* 0xffffffffff047887 */ /* 0x000fe40008800000 */
[----:B------:R-:W-:-:S10]  /*04b0*/  UISETP.NE.AND.EX UP2, UPT, UR9, URZ, UPT, UP0 ;  /* 0x000000ff0900728c */ /* 0x000fd4000bf45300 */
[----:B------:R-:W-:Y:S01]  /*04c0*/  VOTEU.ANY UP0, P0 ;  /* 0x0000000000ff7886 */ /* 0x000fe20000000100 */
[----:B------:R-:W-:-:S04]  /*04d0*/  @!UP2 USEL UR4, URZ, 0xffffffff, UP0 ;  /* 0xffffffffff04a887 */ /* 0x000fc80008000000 */
[----:B------:R-:W-:-:S04]  /*04e0*/  ULOP3.LUT UR4, UR4, 0x1, URZ, 0xc0, !UPT ;  /* 0x0000000104047892 */ /* 0x000fc8000f8ec0ff */
[----:B------:R-:W-:-:S11]  /*04f0*/  UISETP.NE.U32.AND UP3, UPT, UR4, 0x1, UPT ;  /* 0x000000010400788c */ /* 0x000fd6000bf65070 */
.L_x_8:
[----:B-1----:R-:W1:Y:S01]  /*0500*/  SHFL.IDX PT, R2, R71, RZ, 0x1f ;  /* 0x00001fff47027589 */ /* 0x002e6200000e0000 */
[----:B------:R-:W-:-:S04]  /*0510*/  UISETP.NE.AND UP0, UPT, UR18, 0x2, UPT ;  /* 0x000000021200788c */ /* 0x000fc8000bf05270 */
[----:B------:R-:W-:Y:S01]  /*0520*/  USEL UR69, URZ, 0x1, UP0 ;  /* 0x00000001ff457887 */ /* 0x000fe20008000000 */
[----:B-1----:R-:W-:-:S13]  /*0530*/  ISETP.NE.AND P0, PT, R2, RZ, PT ;  /* 0x000000ff0200720c */ /* 0x002fda0003f05270 */
[----:B------:R-:W-:Y:S05]  /*0540*/  @P0 BRA `(.L_x_9) ;  /* 0x0000000000400947 */ /* 0x000fea0003800000 */
[----:B------:R-:W1:Y:S01]  /*0550*/  S2UR UR4, SR_CgaCtaId ;  /* 0x00000000000479c3 */ /* 0x000e620000008800 */
[----:B------:R-:W-:Y:S01]  /*0560*/  UMOV UR5, 0x400 ;  /* 0x0000040000057882 */ /* 0x000fe20000000000 */
[----:B------:R-:W-:Y:S01]  /*0570*/  UMOV UR6, 0x1 ;  /* 0x0000000100067882 */ /* 0x000fe20000000000 */
[----:B------:R-:W-:Y:S01]  /*0580*/  ELECT P0, URZ, PT ;  /* 0x0000000000ff782f */ /* 0x000fe20003800000 */
[----:B------:R-:W-:-:S04]  /*0590*/  UIADD3 UR6, UPT, UPT, -UR6, 0x100000, URZ ;  /* 0x0010000006067890 */ /* 0x000fc8000fffe1ff */
[----:B------:R-:W-:Y:S02]  /*05a0*/  USHF.L.U32 UR7, UR6, 0xb, URZ ;  /* 0x0000000b06077899 */ /* 0x000fe400080006ff */
[----:B------:R-:W-:Y:S02]  /*05b0*/  USHF.L.U32 UR6, UR6, 0x1, URZ ;  /* 0x0000000106067899 */ /* 0x000fe400080006ff */
[----:B-1----:R-:W-:Y:S01]  /*05c0*/  ULEA UR4, UR4, UR5, 0x18 ;  /* 0x0000000504047291 */ /* 0x002fe2000f8ec0ff */
[----:B------:R-:W1:Y:S11]  /*05d0*/  FENCE.VIEW.ASYNC.S ;  /* 0x00000000000073c6 */ /* 0x000e760000000000 */
[----:B-1----:R1:W3:Y:S01]  /*05e0*/  SYNCS.EXCH.64 URZ, [UR4], UR6 ;  /* 0x0000000604ff75b2 */ /* 0x0022e20008000100 */
[----:B------:R1:W4:Y:S01]  /*05f0*/  SYNCS.EXCH.64 URZ, [UR4+0x18], UR6 ;  /* 0x0000180604ff75b2 */ /* 0x0003220008000100 */
[----:B------:R1:W1:Y:S01]  /*0600*/  SYNCS.EXCH.64 URZ, [UR4+0x8], UR6 ;  /* 0x0000080604ff75b2 */ /* 0x0002620008000100 */
[----:B------:R1:W1:Y:S01]  /*0610*/  SYNCS.EXCH.64 URZ, [UR4+0x20], UR6 ;  /* 0x0000200604ff75b2 */ /* 0x0002620008000100 */
[----:B------:R1:W1:Y:S01]  /*0620*/  SYNCS.EXCH.64 URZ, [UR4+0x10], UR6 ;  /* 0x0000100604ff75b2 */ /* 0x0002620008000100 */
[----:B------:R1:W1:Y:S01]  /*0630*/  SYNCS.EXCH.64 URZ, [UR4+0x28], UR6 ;  /* 0x0000280604ff75b2 */ /* 0x0002620008000100 */
[----:B------:R-:W-:Y:S01]  /*0640*/  NOP ;  /* 0x0000000000007918 */ /* 0x000fe20000000000 */
.L_x_9:
[----:B------:R-:W2:Y:S01]  /*0650*/  SHFL.IDX PT, R2, R71, RZ, 0x1f ;  /* 0x00001fff47027589 */ /* 0x000ea200000e0000 */
[----:B------:R-:W-:Y:S01]  /*0660*/  NOP ;  /* 0x0000000000007918 */ /* 0x000fe20000000000 */
[----:B--2---:R-:W-:-:S13]  /*0670*/  ISETP.NE.AND P0, PT, R2, 0x1, PT ;  /* 0x000000010200780c */ /* 0x004fda0003f05270 */
[----:B------:R-:W-:Y:S05]  /*0680*/  @P0 BRA `(.L_x_10) ;  /* 0x0000000000580947 */ /* 0x000fea0003800000 */
[----:B-1----:R-:W1:Y:S01]  /*0690*/  S2UR UR4, SR_CgaCtaId ;  /* 0x00000000000479c3 */ /* 0x002e620000008800 */
[----:B------:R-:W-:Y:S01]  /*06a0*/  UMOV UR5, 0x400 ;  /* 0x0000040000057882 */ /* 0x000fe20000000000 */
[----:B------:R-:W-:Y:S01]  /*06b0*/  UMOV UR8, 0x20 ;  /* 0x0000002000087882 */ /* 0x000fe20000000000 */
[----:B------:R-:W-:Y:S01]  /*06c0*/  UMOV UR6, 0x80 ;  /* 0x0000008000067882 */ /* 0x000fe20000000000 */
[----:B------:R-:W-:-:S04]  /*06d0*/  UIADD3 UR8, UPT, UPT, -UR8, 0x100000, URZ ;  /* 0x0010000008087890 */ /* 0x000fc8000fffe1ff */
[----:B------:R-:W-:Y:S02]  /*06e0*/  USHF.L.U32 UR9, UR8, 0xb, URZ ;  /* 0x0000000b08097899 */ /* 0x000fe400080006ff */
[----:B------:R-:W-:Y:S02]  /*06f0*/  USHF.L.U32 UR8, UR8, 0x1, URZ ;  /* 0x0000000108087899 */ /* 0x000fe400080006ff */
[----:B------:R-:W-:-:S04]  /*0700*/  UIADD3 UR6, UPT, UPT, -UR6, 0x100000, URZ ;  /* 0x0010000006067890 */ /* 0x000fc8000fffe1ff */
[----:B------:R-:W-:Y:S02]  /*0710*/  USHF.L.U32 UR7, UR6, 0xb, URZ ;  /* 0x0000000b06077899 */ /* 0x000fe400080006ff */
[----:B------:R-:W-:Y:S01]  /*0720*/  USHF.L.U32 UR6, UR6, 0x1, URZ ;  /* 0x0000000106067899 */ /* 0x000fe200080006ff */
[----:B------:R-:W-:Y:S01]  /*0730*/  ELECT P0, URZ, PT ;  /* 0x0000000000ff782f */ /* 0x000fe20003800000 */
[----:B-1----:R-:W-:Y:S01]  /*0740*/  ULEA UR4, UR4, UR5, 0x18 ;  /* 0x0000000504047291 */ /* 0x002fe2000f8ec0ff */
[----:B------:R-:W1:Y:S11]  /*0750*/  FENCE.VIEW.ASYNC.S ;  /* 0x00000000000073c6 */ /* 0x000e760000000000 */
[----:B-1----:R2:W1:Y:S01]  /*0760*/  SYNCS.EXCH.64 URZ, [UR4+0x30], UR8 ;  /* 0x0000300804ff75b2 */ /* 0x0024620008000100 */
[----:B------:R2:W1:Y:S01]  /*0770*/  SYNCS.EXCH.64 URZ, [UR4+0x50], UR6 ;  /* 0x0000500604ff75b2 */ /* 0x0004620008000100 */
[----:B------:R2:W1:Y:S01]  /*0780*/  SYNCS.EXCH.64 URZ, [UR4+0x38], UR8 ;  /* 0x0000380804ff75b2 */ /* 0x0004620008000100 */
[----:B------:R2:W1:Y:S01]  /*0790*/  SYNCS.EXCH.64 URZ, [UR4+0x58], UR6 ;  /* 0x0000580604ff75b2 */ /* 0x0004620008000100 */
[----:B------:R2:W1:Y:S01]  /*07a0*/  SYNCS.EXCH.64 URZ, [UR4+0x40], UR8 ;  /* 0x0000400804ff75b2 */ /* 0x0004620008000100 */
[----:B------:R2:W1:Y:S01]  /*07b0*/  SYNCS.EXCH.64 URZ, [UR4+0x60], UR6 ;  /* 0x0000600604ff75b2 */ /* 0x0004620008000100 */
[----:B------:R2:W1:Y:S01]  /*07c0*/  SYNCS.EXCH.64 URZ, [UR4+0x48], UR8 ;  /* 0x0000480804ff75b2 */ /* 0x0004620008000100 */
[----:B------:R2:W1:Y:S02]  /*07d0*/  SYNCS.EXCH.64 URZ, [UR4+0x68], UR6 ;  /* 0x0000680604ff75b2 */ /* 0x0004640008000100 */
[----:B--2---:R-:W-:Y:S01]  /*07e0*/  NOP ;  /* 0x0000000000007918 */ /* 0x004fe20000000000 */
.L_x_10:
[----:B------:R-:W2:Y:S01]  /*07f0*/  SHFL.IDX PT, R2, R71, RZ, 0x1f ;  /* 0x00001fff47027589 */ /* 0x000ea200000e0000 */
[----:B------:R-:W-:Y:S01]  /*0800*/  NOP ;  /* 0x0000000000007918 */ /* 0x000fe20000000000 */
[----:B--2---:R-:W-:-:S13]  /*0810*/  ISETP.NE.AND P0, PT, R2, 0x3, PT ;  /* 0x000000030200780c */ /* 0x004fda0003f05270 */
[----:B------:R-:W-:Y:S05]  /*0820*/  @P0 BRA `(.L_x_11) ;  /* 0x0000000000300947 */ /* 0x000fea0003800000 */
[----:B-1----:R-:W1:Y:S01]  /*0830*/  S2UR UR4, SR_CgaCtaId ;  /* 0x00000000000479c3 */ /* 0x002e620000008800 */
[----:B------:R-:W-:Y:S01]  /*0840*/  UMOV UR6, 0x400 ;  /* 0x0000040000067882 */ /* 0x000fe20000000000 */
[----:B------:R-:W-:Y:S01]  /*0850*/  UMOV UR5, 0x20 ;  /* 0x0000002000057882 */ /* 0x000fe20000000000 */
[----:B------:R-:W-:Y:S01]  /*0860*/  ELECT P0, URZ, PT ;  /* 0x0000000000ff782f */ /* 0x000fe20003800000 */
[----:B-1----:R-:W-:Y:S02]  /*0870*/  ULEA UR6, UR4, UR6, 0x18 ;  /* 0x0000000604067291 */ /* 0x002fe4000f8ec0ff */
[----:B------:R-:W-:-:S04]  /*0880*/  UIADD3 UR4, UPT, UPT, -UR5, 0x100000, URZ ;  /* 0x0010000005047890 */ /* 0x000fc8000fffe1ff */
[----:B------:R-:W-:Y:S02]  /*0890*/  USHF.L.U32 UR5, UR4, 0xb, URZ ;  /* 0x0000000b04057899 */ /* 0x000fe400080006ff */
[----:B------:R-:W-:Y:S01]  /*08a0*/  USHF.L.U32 UR4, UR4, 0x1, URZ ;  /* 0x0000000104047899 */ /* 0x000fe200080006ff */
[----:B------:R-:W1:Y:S11]  /*08b0*/  FENCE.VIEW.ASYNC.S ;  /* 0x00000000000073c6 */ /* 0x000e760000000000 */
[----:B-1----:R2:W1:Y:S01]  /*08c0*/  SYNCS.EXCH.64 URZ, [UR6+0x70], UR4 ;  /* 0x0000700406ff75b2 */ /* 0x0024620008000100 */
[----:B------:R2:W1:Y:S02]  /*08d0*/  SYNCS.EXCH.64 URZ, [UR6+0x78], UR4 ;  /* 0x0000780406ff75b2 */ /* 0x0004640008000100 */
[----:B--2---:R-:W-:Y:S01]  /*08e0*/  NOP ;  /* 0x0000000000007918 */ /* 0x004fe20000000000 */
.L_x_11:
[----:B------:R-:W2:Y:S01]  /*08f0*/  SHFL.IDX PT, R2, R71, RZ, 0x1f ;  /* 0x00001fff47027589 */ /* 0x000ea200000e0000 */
[----:B------:R-:W-:Y:S01]  /*0900*/  NOP ;  /* 0x0000000000007918 */ /* 0x000fe20000000000 */
[----:B--2---:R-:W-:-:S13]  /*0910*/  ISETP.NE.AND P0, PT, R2, 0x4, PT ;  /* 0x000000040200780c */ /* 0x004fda0003f05270 */
[----:B------:R-:W-:Y:S05]  /*0920*/  @P0 BRA `(.L_x_12) ;  /* 0x0000000000440947 */ /* 0x000fea0003800000 */
[----:B-1----:R-:W1:Y:S01]  /*0930*/  S2UR UR6, SR_CgaCtaId ;  /* 0x00000000000679c3 */ /* 0x002e620000008800 */
[----:B------:R-:W-:Y:S01]  /*0940*/  UMOV UR4, 0x100 ;  /* 0x0000010000047882 */ /* 0x000fe20000000000 */
[----:B------:R-:W-:Y:S01]  /*0950*/  UMOV UR5, 0x400 ;  /* 0x0000040000057882 */ /* 0x000fe20000000000 */
[----:B------:R-:W-:Y:S01]  /*0960*/  USEL UR4, UR4, 0xe0, UP3 ;  /* 0x000000e004047887 */ /* 0x000fe20009800000 */
[----:B------:R-:W-:Y:S01]  /*0970*/  UMOV UR8, 0x1 ;  /* 0x0000000100087882 */ /* 0x000fe20000000000 */
[----:B------:R-:W-:Y:S01]  /*0980*/  ELECT P0, URZ, PT ;  /* 0x0000000000ff782f */ /* 0x000fe20003800000 */
[----:B------:R-:W-:-:S04]  /*0990*/  UIADD3 UR8, UPT, UPT, -UR8, 0x100000, URZ ;  /* 0x0010000008087890 */ /* 0x000fc8000fffe1ff */
[----:B------:R-:W-:Y:S02]  /*09a0*/  USHF.L.U32 UR9, UR8, 0xb, URZ ;  /* 0x0000000b08097899 */ /* 0x000fe400080006ff */
[----:B------:R-:W-:Y:S02]  /*09b0*/  USHF.L.U32 UR8, UR8, 0x1, URZ ;  /* 0x0000000108087899 */ /* 0x000fe400080006ff */
[----:B-1----:R-:W-:Y:S02]  /*09c0*/  ULEA UR6, UR6, UR5, 0x18 ;  /* 0x0000000506067291 */ /* 0x002fe4000f8ec0ff */
[----:B------:R-:W-:-:S04]  /*09d0*/  UIADD3 UR4, UPT, UPT, -UR4, 0x100000, URZ ;  /* 0x0010000004047890 */ /* 0x000fc8000fffe1ff */
[----:B------:R-:W-:Y:S02]  /*09e0*/  USHF.L.U32 UR5, UR4, 0xb, URZ ;  /* 0x0000000b04057899 */ /* 0x000fe400080006ff */
[----:B------:R-:W-:Y:S01]  /*09f0*/  USHF.L.U32 UR4, UR4, 0x1, URZ ;  /* 0x0000000104047899 */ /* 0x000fe200080006ff */
[----:B------:R-:W1:Y:S03]  /*0a00*/  FENCE.VIEW.ASYNC.S ;  /* 0x00000000000073c6 */ /* 0x000e660000000000 */
[----:B-1----:R2:W1:Y:S08]  /*0a10*/  SYNCS.EXCH.64 URZ, [UR6+0x80], UR8 ;  /* 0x0000800806ff75b2 */ /* 0x0024700008000100 */
[----:B------:R2:W1:Y:S02]  /*0a20*/  SYNCS.EXCH.64 URZ, [UR6+0x88], UR4 ;  /* 0x0000880406ff75b2 */ /* 0x0004640008000100 */
[----:B--2---:R-:W-:Y:S01]  /*0a30*/  NOP ;  /* 0x0000000000007918 */ /* 0x004fe20000000000 */
.L_x_12:
[----:B------:R-:W2:Y:S01]  /*0a40*/  SHFL.IDX PT, R2, R71, RZ, 0x1f ;  /* 0x00001fff47027589 */ /* 0x000ea200000e0000 */
[----:B------:R-:W1:Y:S01]  /*0a50*/  S2UR UR24, SR_CTAID.X ;  /* 0x00000000001879c3 */ /* 0x000e620000002500 */
[----:B------:R-:W-:-:S07]  /*0a60*/  NOP ;  /* 0x0000000000007918 */ /* 0x000fce0000000000 */
[----:B------:R-:W1:Y:S01]  /*0a70*/  S2UR UR20, SR_CTAID.Y ;  /* 0x00000000001479c3 */ /* 0x000e620000002600 */
[----:B--2---:R-:W-:-:S13]  /*0a80*/  ISETP.NE.AND P0, PT, R2, 0x5, PT ;  /* 0x000000050200780c */ /* 0x004fda0003f05270 */
[----:B-1----:R-:W-:Y:S05]  /*0a90*/  @P0 BRA `(.L_x_13) ;  /* 0x0000000000480947 */ /* 0x002fea0003800000 */
[----:B------:R-:W1:Y:S01]  /*0aa0*/  S2UR UR4, SR_CgaCtaId ;  /* 0x00000000000479c3 */ /* 0x000e620000008800 */
        /* <DEDUP_REMOVED lines=12> */
[----:B-1----:R1:W2:Y:S01]  /*0b70*/  SYNCS.EXCH.64 URZ, [UR4+0x90], UR8 ;  /* 0x0000900804ff75b2 */ /* 0x0022a20008000100 */
[----:B------:R1:W1:Y:S01]  /*0b80*/  SYNCS.EXCH.64 URZ, [UR4+0xa0], UR6 ;  /* 0x0000a00604ff75b2 */ /* 0x0002620008000100 */
[----:B------:R1:W1:Y:S01]  /*0b90*/  SYNCS.EXCH.64 URZ, [UR4+0x98], UR8 ;  /* 0x0000980804ff75b2 */ /* 0x0002620008000100 */
[----:B------:R1:W1:Y:S01]  /*0ba0*/  SYNCS.EXCH.64 URZ, [UR4+0xa8], UR6 ;  /* 0x0000a80604ff75b2 */ /* 0x0002620008000100 */
[----:B------:R-:W-:Y:S01]  /*0bb0*/  NOP ;  /* 0x0000000000007918 */ /* 0x000fe20000000000 */
.L_x_13:
[----:B------:R-:W-:-:S05]  /*0bc0*/  CS2R.32 R64, SR_CgaSize ;  /* 0x0000000000407805 */ /* 0x000fca0000008a00 */
[----:B------:R-:W-:-:S05]  /*0bd0*/  IMAD R64, R64, -0xa0, RZ ;  /* 0xffffff6040407824 */ /* 0x000fca00078e02ff */
[----:B------:R-:W-:-:S14]  /*0be0*/  R2UR UR5, R64 ;  /* 0x00000000400572ca */ /* 0x000fdc00000e0000 */
[----:B------:R-:W3:Y:S01]  /*0bf0*/  LDCU UR5, c[0x0][UR5+0x2b0] ;  /* 0x00005600050577ac */ /* 0x000ee20008000800 */
[----:B------:R-:W-:Y:S02]  /*0c00*/  I2FP.F32.U32 R5, UR24 ;  /* 0x0000001800057c45 */ /* 0x000fe40008201000 */
[----:B------:R-:W-:-:S05]  /*0c10*/  CS2R.32 R3, SR_CgaSize ;  /* 0x0000000000037805 */ /* 0x000fca0000008a00 */
[----:B------:R-:W-:-:S06]  /*0c20*/  IMAD R3, R3, -0xa0, RZ ;  /* 0xffffff6003037824 */ /* 0x000fcc00078e02ff */
[----:B------:R-:W4:Y:S01]  /*0c30*/  LDC R3, c[0x0][R3+0x2a0] ;  /* 0x0000a80003037b82 */ /* 0x000f220000000800 */
[----:B------:R-:W-:Y:S02]  /*0c40*/  I2FP.F32.U32 R4, UR20 ;  /* 0x0000001400047c45 */ /* 0x000fe40008201000 */
[----:B------:R-:W-:-:S05]  /*0c50*/  CS2R.32 R64, SR_CgaSize ;  /* 0x0000000000407805 */ /* 0x000fca0000008a00 */
[----:B------:R-:W-:-:S05]  /*0c60*/  IMAD R64, R64, -0xa0, RZ ;  /* 0xffffff6040407824 */ /* 0x000fca00078e02ff */
[----:B-1----:R-:W-:-:S14]  /*0c70*/  R2UR UR4, R64 ;  /* 0x00000000400472ca */ /* 0x002fdc00000e0000 */
[----:B------:R-:W1:Y:S01]  /*0c80*/  LDCU UR4, c[0x0][UR4+0x2b4] ;  /* 0x00005680040477ac */ /* 0x000e620008000800 */
[----:B------:R-:W-:Y:S01]  /*0c90*/  NOP ;  /* 0x0000000000007918 */ /* 0x000fe20000000000 */
[----:B------:R-:W2:Y:S01]  /*0ca0*/  LDCU UR19, c[0x0][0xb24] ;  /* 0x00016480ff1377ac */ /* 0x000ea20008000800 */
[----:B------:R-:W-:-:S05]  /*0cb0*/  CS2R.32 R2, SR_CgaSize ;  /* 0x0000000000027805 */ /* 0x000fca0000008a00 */
[----:B------:R-:W-:-:S06]  /*0cc0*/  IMAD R2, R2, -0xa0, RZ ;  /* 0xffffff6002027824 */ /* 0x000fcc00078e02ff */
[----:B------:R-:W4:Y:S01]  /*0cd0*/  LDC R2, c[0x0][R2+0x2a4] ;  /* 0x0000a90002027b82 */ /* 0x000f220000000800 */
[----:B---3--:R-:W-:-:S07]  /*0ce0*/  FMUL R5, R5, UR5 ;  /* 0x0000000505057c20 */ /* 0x008fce0008400000 */
[----:B------:R-:W3:Y:S01]  /*0cf0*/  S2UR UR49, SR_CTAID.Z ;  /* 0x00000000003179c3 */ /* 0x000ee20000002700 */
[----:B-1----:R-:W-:Y:S01]  /*0d00*/  FMUL R4, R4, UR4 ;  /* 0x0000000404047c20 */ /* 0x002fe20008400000 */
[----:B------:R-:W1:Y:S01]  /*0d10*/  F2I.U32.TRUNC.NTZ R64, R5 ;  /* 0x0000000500407305 */ /* 0x000e62000020f000 */
[----:B--2---:R-:W-:-:S07]  /*0d20*/  UISETP.GE.AND UP0, UPT, UR19, 0x1, UPT ;  /* 0x000000011300788c */ /* 0x004fce000bf06270 */
[----:B------:R-:W2:Y:S01]  /*0d30*/  F2I.U32.TRUNC.NTZ R63, R4 ;  /* 0x00000004003f7305 */ /* 0x000ea2000020f000 */
[----:B-1----:R-:W-:-:S05]  /*0d40*/  IADD3 R64, PT, PT, -R64, RZ, RZ ;  /* 0x000000ff40407210 */ /* 0x002fca0007ffe1ff */
[----:B----4-:R-:W-:Y:S01]  /*0d50*/  IMAD R64, R3, R64, UR24 ;  /* 0x0000001803407e24 */ /* 0x010fe2000f8e0240 */
[----:B--2---:R-:W-:-:S05]  /*0d60*/  IADD3 R63, PT, PT, -R63, RZ, RZ ;  /* 0x000000ff3f3f7210 */ /* 0x004fca0007ffe1ff */
[----:B------:R-:W-:Y:S01]  /*0d70*/  IMAD R63, R2, R63, UR20 ;  /* 0x00000014023f7e24 */ /* 0x000fe2000f8e023f */
[----:B------:R-:W-:Y:S06]  /*0d80*/  BAR.SYNC.DEFER_BLOCKING 0x0 ;  /* 0x0000000000007b1d */ /* 0x000fec0000010000 */
[----:B---3--:R-:W-:Y:S05]  /*0d90*/  BRA.U !UP0, `(.L_x_14) ;  /* 0x0000000108d47547 */ /* 0x008fea000b800000 */
[----:B------:R-:W1:Y:S01]  /*0da0*/  LDCU.128 UR28, c[0x0][0xb10] ;  /* 0x00016200ff1c77ac */ /* 0x000e620008000c00 */
[----:B------:R-:W2:Y:S01]  /*0db0*/  LDCU UR6, c[0x0][0x370] ;  /* 0x00006e00ff0677ac */ /* 0x000ea20008000800 */
[----:B------:R-:W3:Y:S01]  /*0dc0*/  LDCU UR4, c[0x0][0x374] ;  /* 0x00006e80ff0477ac */ /* 0x000ee20008000800 */
[----:B------:R-:W4:Y:S01]  /*0dd0*/  LDCU UR21, c[0x0][0xb0c] ;  /* 0x00016180ff1577ac */ /* 0x000f220008000800 */
[----:B------:R-:W4:Y:S01]  /*0de0*/  LDCU UR5, c[0x0][0xb20] ;  /* 0x00016400ff0577ac */ /* 0x000f220008000800 */
[----:B------:R-:W4:Y:S01]  /*0df0*/  LDCU.64 UR16, c[0x0][0xb28] ;  /* 0x00016500ff1077ac */ /* 0x000f220008000a00 */
[----:B-1----:R-:W-:Y:S02]  /*0e00*/  UISETP.NE.AND UP0, UPT, UR30, 0x1, UPT ;  /* 0x000000011e00788c */ /* 0x002fe4000bf05270 */
[----:B---3--:R-:W-:Y:S02]  /*0e10*/  UIMAD.WIDE.U32 UR8, UR4, UR31, URZ ;  /* 0x0000001f040872a5 */ /* 0x008fe4000f8e00ff */
[----:B--2---:R-:W-:-:S02]  /*0e20*/  UIMAD.WIDE.U32 UR10, UR6, UR28, URZ ;  /* 0x0000001c060a72a5 */ /* 0x004fc4000f8e00ff */
[----:B----4-:R-:W-:Y:S02]  /*0e30*/  UISETP.NE.AND UP2, UPT, UR21, 0x1, UPT ;  /* 0x000000011500788c */ /* 0x010fe4000bf45270 */
[----:B------:R-:W-:Y:S01]  /*0e40*/  UISETP.NE.AND UP4, UPT, UR19, 0x1, UPT ;  /* 0x000000011300788c */ /* 0x000fe2000bf85270 */
[----:B------:R-:W-:Y:S02]  /*0e50*/  UMOV UR8, UR9 ;  /* 0x0000000900087c82 */ /* 0x000fe40008000000 */
[----:B------:R-:W-:Y:S01]  /*0e60*/  UMOV UR10, UR11 ;  /* 0x0000000b000a7c82 */ /* 0x000fe20008000000 */
[----:B------:R-:W-:Y:S02]  /*0e70*/  @UP0 USHF.R.U32.HI UR4, URZ, UR5, UR8 ;  /* 0x00000005ff040299 */ /* 0x000fe40008011608 */
[----:B------:R-:W-:Y:S02]  /*0e80*/  UIMAD.WIDE.U32 UR12, UR20, UR31, URZ ;  /* 0x0000001f140c72a5 */ /* 0x000fe4000f8e00ff */
[----:B------:R-:W-:-:S02]  /*0e90*/  UIMAD.WIDE.U32 UR8, UR4, UR16, URZ ;  /* 0x00000010040872a5 */ /* 0x000fc4000f8e00ff */
[----:B------:R-:W-:Y:S02]  /*0ea0*/  @UP2 USHF.R.U32.HI UR6, URZ, UR29, UR10 ;  /* 0x0000001dff062299 */ /* 0x000fe4000801160a */
[----:B------:R-:W-:Y:S02]  /*0eb0*/  UIMAD.WIDE.U32 UR14, UR24, UR28, URZ ;  /* 0x0000001c180e72a5 */ /* 0x000fe4000f8e00ff */
[----:B------:R-:W-:Y:S01]  /*0ec0*/  UIMAD.WIDE.U32 UR10, UR6, UR16, URZ ;  /* 0x00000010060a72a5 */ /* 0x000fe2000f8e00ff */
[----:B------:R-:W-:Y:S01]  /*0ed0*/  UMOV UR12, UR13 ;  /* 0x0000000d000c7c82 */ /* 0x000fe20008000000 */
[----:B------:R-:W-:Y:S01]  /*0ee0*/  UMOV UR8, UR9 ;  /* 0x0000000900087c82 */ /* 0x000fe20008000000 */
[----:B------:R-:W-:Y:S02]  /*0ef0*/  USHF.R.U32.HI UR12, URZ, UR5, UR12 ;  /* 0x00000005ff0c7299 */ /* 0x000fe4000801160c */
[----:B------:R-:W-:Y:S01]  /*0f00*/  @UP4 USHF.R.U32.HI UR4, URZ, UR17, UR8 ;  /* 0x00000011ff044299 */ /* 0x000fe20008011608 */
[----:B------:R-:W-:Y:S01]  /*0f10*/  UMOV UR14, UR15 ;  /* 0x0000000f000e7c82 */ /* 0x000fe20008000000 */
[----:B------:R-:W-:Y:S01]  /*0f20*/  UMOV UR10, UR11 ;  /* 0x0000000b000a7c82 */ /* 0x000fe20008000000 */
[----:B------:R-:W-:-:S02]  /*0f30*/  USHF.R.U32.HI UR14, URZ, UR29, UR14 ;  /* 0x0000001dff0e7299 */ /* 0x000fc4000801160e */
[----:B------:R-:W-:Y:S02]  /*0f40*/  USEL UR5, UR20, UR12, !UP0 ;  /* 0x0000000c14057287 */ /* 0x000fe4000c000000 */
[----:B------:R-:W-:Y:S02]  /*0f50*/  @UP4 USHF.R.U32.HI UR6, URZ, UR17, UR10 ;  /* 0x00000011ff064299 */ /* 0x000fe4000801160a */
[----:B------:R-:W-:Y:S02]  /*0f60*/  UIMAD UR7, UR4, UR19, URZ ;  /* 0x00000013040772a4 */ /* 0x000fe4000f8e02ff */
[----:B------:R-:W-:Y:S02]  /*0f70*/  USEL UR4, UR24, UR14, !UP2 ;  /* 0x0000000e18047287 */ /* 0x000fe4000d000000 */
[----:B------:R-:W-:Y:S02]  /*0f80*/  UIMAD UR10, UR6, UR19, URZ ;  /* 0x00000013060a72a4 */ /* 0x000fe4000f8e02ff */
[----:B------:R-:W-:-:S02]  /*0f90*/  UISETP.GE.AND UP0, UPT, UR5, UR7, UPT ;  /* 0x000000070500728c */ /* 0x000fc4000bf06270 */
[----:B------:R-:W-:Y:S02]  /*0fa0*/  UIMAD.WIDE.U32 UR8, UR5, UR16, URZ ;  /* 0x00000010050872a5 */ /* 0x000fe4000f8e00ff */
[----:B------:R-:W-:Y:S02]  /*0fb0*/  UISETP.GE.OR UP0, UPT, UR4, UR10, UP0 ;  /* 0x0000000a0400728c */ /* 0x000fe40008706670 */
[----:B------:R-:W-:Y:S02]  /*0fc0*/  UIMAD.WIDE.U32 UR10, UR4, UR16, URZ ;  /* 0x00000010040a72a5 */ /* 0x000fe4000f8e00ff */
[----:B------:R-:W-:Y:S01]  /*0fd0*/  UIADD3 UR10, UPT, UPT, -UR4, URZ, URZ ;  /* 0x000000ff040a7290 */ /* 0x000fe2000fffe1ff */
[----:B------:R-:W-:Y:S01]  /*0fe0*/  UMOV UR8, UR9 ;  /* 0x0000000900087c82 */ /* 0x000fe20008000000 */
[----:B------:R-:W-:Y:S02]  /*0ff0*/  UIADD3 UR9, UPT, UPT, -UR5, URZ, URZ ;  /* 0x000000ff05097290 */ /* 0x000fe4000fffe1ff */
[----:B------:R-:W-:-:S03]  /*1000*/  USHF.R.U32.HI UR8, URZ, UR17, UR8 ;  /* 0x00000011ff087299 */ /* 0x000fc60008011608 */
[----:B------:R-:W-:Y:S01]  /*1010*/  @!UP0 UMOV UR7, UR11 ;  /* 0x0000000b00078c82 */ /* 0x000fe20008000000 */
[----:B------:R-:W-:Y:S02]  /*1020*/  UIMAD UR20, UR30, UR9, UR20 ;  /* 0x000000091e1472a4 */ /* 0x000fe4000f8e0214 */
[----:B------:R-:W-:Y:S02]  /*1030*/  USEL UR8, UR5, UR8, !UP4 ;  /* 0x0000000805087287 */ /* 0x000fe4000e000000 */
[----:B------:R-:W-:Y:S02]  /*1040*/  @!UP0 USHF.R.U32.HI UR7, URZ, UR17, UR7 ;  /* 0x00000011ff078299 */ /* 0x000fe40008011607 */
[----:B------:R-:W-:Y:S02]  /*1050*/  UIADD3 UR9, UPT, UPT, -UR8, URZ, URZ ;  /* 0x000000ff08097290 */ /* 0x000fe4000fffe1ff */
[----:B------:R-:W-:Y:S02]  /*1060*/  @!UP0 USEL UR7, UR4, UR7, !UP4 ;  /* 0x0000000704078287 */ /* 0x000fe4000e000000 */
[----:B------:R-:W-:-:S02]  /*1070*/  UIMAD UR9, UR19, UR9, UR5 ;  /* 0x00000009130972a4 */ /* 0x000fc4000f8e0205 */
[----:B------:R-:W-:Y:S02]  /*1080*/  @!UP0 UIADD3 UR8, UPT, UPT, UR8, -UR7, URZ ;  /* 0x8000000708088290 */ /* 0x000fe4000fffe0ff */
[----:B------:R-:W-:Y:S02]  /*1090*/  @!UP0 UIMAD UR7, UR9, UR6, UR7 ;  /* 0x00000006090782a4 */ /* 0x000fe4000f8e0207 */
[----:B------:R-:W-:Y:S02]  /*10a0*/  @!UP0 UIMAD UR5, UR8, UR19, UR4 ;  /* 0x00000013080582a4 */ /* 0x000fe4000f8e0204 */
[----:B------:R-:W-:Y:S02]  /*10b0*/  UIMAD UR6, UR21, UR10, UR24 ;  /* 0x0000000a150672a4 */ /* 0x000fe4000f8e0218 */
[----:B------:R-:W-:Y:S01]  /*10c0*/  UIMAD UR20, UR5, UR30, UR20 ;  /* 0x0000001e051472a4 */ /* 0x000fe2000f8e0214 */
[----:B------:R-:W-:Y:S02]  /*10d0*/  @!UP0 UMOV UR4, UR7 ;  /* 0x0000000700048c82 */ /* 0x000fe40008000000 */
[----:B------:R-:W-:-:S12]  /*10e0*/  UIMAD UR24, UR4, UR21, UR6 ;  /* 0x00000015041872a4 */ /* 0x000fd8000f8e0206 */
.L_x_14:
[----:B------:R-:W1:Y:S02]  /*10f0*/  LDCU UR4, c[0x0][0xb30] ;  /* 0x00016600ff0477ac */ /* 0x000e640008000800 */
[----:B-1----:R-:W-:-:S09]  /*1100*/  UISETP.NE.AND UP0, UPT, UR4, 0x1, UPT ;  /* 0x000000010400788c */ /* 0x002fd2000bf05270 */
[----:B------:R-:W-:Y:S05]  /*1110*/  BRA.U UP0, `(.L_x_15) ;  /* 0x0000000100447547 */ /* 0x000fea000b800000 */
[----:B------:R-:W1:Y:S01]  /*1120*/  LDCU.128 UR8, c[0x0][0xb10] ;  /* 0x00016200ff0877ac */ /* 0x000e620008000c00 */
[----:B------:R-:W2:Y:S01]  /*1130*/  LDCU UR12, c[0x0][0xb0c] ;  /* 0x00016180ff0c77ac */ /* 0x000ea20008000800 */
[----:B------:R-:W3:Y:S01]  /*1140*/  LDCU UR13, c[0x0][0xb20] ;  /* 0x00016400ff0d77ac */ /* 0x000ee20008000800 */
[----:B-1----:R-:W-:Y:S02]  /*1150*/  UIMAD.WIDE.U32 UR6, UR24, UR8, URZ ;  /* 0x00000008180672a5 */ /* 0x002fe4000f8e00ff */
[----:B------:R-:W-:Y:S02]  /*1160*/  UIMAD.WIDE.U32 UR4, UR20, UR11, URZ ;  /* 0x0000000b140472a5 */ /* 0x000fe4000f8e00ff */
[----:B--2---:R-:W-:Y:S02]  /*1170*/  UISETP.NE.AND UP2, UPT, UR12, 0x1, UPT ;  /* 0x000000010c00788c */ /* 0x004fe4000bf45270 */
[----:B------:R-:W-:Y:S01]  /*1180*/  UISETP.NE.AND UP0, UPT, UR10, 0x1, UPT ;  /* 0x000000010a00788c */ /* 0x000fe2000bf05270 */
[----:B------:R-:W-:-:S02]  /*1190*/  UMOV UR6, UR7 ;  /* 0x0000000700067c82 */ /* 0x000fc40008000000 */
[----:B------:R-:W-:Y:S01]  /*11a0*/  UMOV UR4, UR5 ;  /* 0x0000000500047c82 */ /* 0x000fe20008000000 */
[----:B------:R-:W-:Y:S02]  /*11b0*/  USHF.R.U32.HI UR6, URZ, UR9, UR6 ;  /* 0x00000009ff067299 */ /* 0x000fe40008011606 */
[----:B---3--:R-:W-:Y:S02]  /*11c0*/  USHF.R.U32.HI UR4, URZ, UR13, UR4 ;  /* 0x0000000dff047299 */ /* 0x008fe40008011604 */
[----:B------:R-:W-:Y:S02]  /*11d0*/  USEL UR5, UR24, UR6, !UP2 ;  /* 0x0000000618057287 */ /* 0x000fe4000d000000 */
[----:B------:R-:W-:-:S04]  /*11e0*/  USEL UR4, UR20, UR4, !UP0 ;  /* 0x0000000414047287 */ /* 0x000fc8000c000000 */
[----:B------:R-:W-:Y:S02]  /*11f0*/  UIADD3 UR6, UPT, UPT, UR5, -UR4, URZ ;  /* 0x8000000405067290 */ /* 0x000fe4000fffe0ff */
[----:B------:R-:W-:Y:S02]  /*1200*/  UIADD3 UR4, UPT, UPT, -UR5, UR4, URZ ;  /* 0x0000000405047290 */ /* 0x000fe4000fffe1ff */
[----:B------:R-:W-:Y:S02]  /*1210*/  UIMAD UR20, UR6, UR10, UR20 ;  /* 0x0000000a061472a4 */ /* 0x000fe4000f8e0214 */
[----:B------:R-:W-:-:S12]  /*1220*/  UIMAD UR24, UR4, UR12, UR24 ;  /* 0x0000000c041872a4 */ /* 0x000fd8000f8e0218 */
.L_x_15:
[----:B------:R-:W-:Y:S01]  /*1230*/  BAR.SYNC.DEFER_BLOCKING 0x0 ;  /* 0x0000000000007b1d */ /* 0x000fe20000010000 */
[----:B------:R-:W-:Y:S01]  /*1240*/  UISETP.NE.AND UP0, UPT, UR18, 0x2, UPT ;  /* 0x000000021200788c */ /* 0x000fe2000bf05270 */
[----:B------:R-:W-:Y:S02]  /*1250*/  ISETP.NE.OR P3, PT, R0, 0x2, !P3 ;  /* 0x000000020000780c */ /* 0x000fe40005f65670 */
[----:B------:R-:W-:Y:S02]  /*1260*/  LOP3.LUT R0, R68, 0x1f, RZ, 0xc0, !PT ;  /* 0x0000001f44007812 */ /* 0x000fe400078ec0ff */
[----:B------:R-:W1:Y:S04]  /*1270*/  LDCU UR39, c[0x0][0xb24] ;  /* 0x00016480ff2777ac */ /* 0x000e680008000800 */
[----:B------:R-:W-:Y:S05]  /*1280*/  BRA.U UP0, `(.L_x_16) ;  /* 0x0000001d006c7547 */ /* 0x000fea000b800000 */
[----:B------:R-:W2:Y:S01]  /*1290*/  LDCU UR7, c[0x0][0x390] ;  /* 0x00007200ff0777ac */ /* 0x000ea20008000800 */
[----:B------:R-:W-:Y:S01]  /*12a0*/  PLOP3.LUT P1, PT, PT, PT, UP3, 0x80, 0x8 ;  /* 0x000000000008781c */ /* 0x000fe20003f2f038 */
[----:B------:R-:W-:Y:S01]  /*12b0*/  HFMA2 R11, -RZ, RZ, 0, 0 ;  /* 0x00000000ff0b7431 */ /* 0x000fe200000001ff */
[----:B------:R-:W-:Y:S01]  /*12c0*/  ISETP.EQ.OR P2, PT, R0, RZ, P3 ;  /* 0x000000ff0000720c */ /* 0x000fe20001f42670 */
[----:B------:R-:W3:Y:S01]  /*12d0*/  LDCU UR8, c[0x0][0x370] ;  /* 0x00006e00ff0877ac */ /* 0x000ee20008000800 */
[----:B------:R-:W-:Y:S01]  /*12e0*/  PLOP3.LUT P1, PT, P1, PT, PT, 0x8, 0x80 ;  /* 0x000000000080781c */ /* 0x000fe20000f2e170 */
[----:B------:R-:W4:Y:S01]  /*12f0*/  LDCU UR6, c[0x0][0x5c0] ;  /* 0x0000b800ff0677ac */ /* 0x000f220008000800 */
[----:B------:R-:W1:Y:S01]  /*1300*/  LDCU.64 UR74, c[0x0][0x348] ;  /* 0x00006900ff4a77ac */ /* 0x000e620008000a00 */
[----:B------:R-:W-:Y:S01]  /*1310*/  UMOV UR52, 0x1 ;  /* 0x0000000100347882 */ /* 0x000fe20000000000 */
[----:B------:R-:W-:Y:S01]  /*1320*/  UMOV UR53, URZ ;  /* 0x000000ff00357c82 */ /* 0x000fe20008000000 */
[----:B--2---:R-:W-:-:S02]  /*1330*/  UIADD3 UR5, UPT, UPT, UR7, 0x3f, URZ ;  /* 0x0000003f07057890 */ /* 0x004fc4000fffe0ff */
[----:B------:R-:W-:Y:S02]  /*1340*/  UIADD3 UR9, UPT, UPT, UR7, 0x7e, URZ ;  /* 0x0000007e07097890 */ /* 0x000fe4000fffe0ff */
[----:B------:R-:W-:Y:S01]  /*1350*/  USHF.R.S32.HI UR4, URZ, 0x1f, UR5 ;  /* 0x0000001fff047899 */ /* 0x000fe20008011405 */
[----:B---3--:R-:W-:-:S03]  /*1360*/  IMAD.U32 R3, RZ, RZ, UR8 ;  /* 0x00000008ff037e24 */ /* 0x008fc6000f8e00ff */
[----:B------:R-:W-:Y:S01]  /*1370*/  ULEA.HI UR4, UR4, UR5, URZ, 0x6 ;  /* 0x0000000504047291 */ /* 0x000fe2000f8f30ff */
[----:B------:R-:W-:Y:S01]  /*1380*/  IMAD.U32 R8, RZ, RZ, UR9 ;  /* 0x00000009ff087e24 */ /* 0x000fe2000f8e00ff */
[----:B----4-:R-:W-:Y:S02]  /*1390*/  UIADD3 UR6, UPT, UPT, UR6, 0x7f, URZ ;  /* 0x0000007f06067890 */ /* 0x010fe4000fffe0ff */
[----:B------:R-:W-:Y:S02]  /*13a0*/  USHF.R.S32.HI UR8, URZ, 0x6, UR4 ;  /* 0x00000006ff087899 */ /* 0x000fe40008011404 */
[----:B------:R-:W-:Y:S02]  /*13b0*/  UIADD3 UR5, UPT, UPT, UR7, -0x1, URZ ;  /* 0xffffffff07057890 */ /* 0x000fe4000fffe0ff */
[----:B------:R-:W-:Y:S02]  /*13c0*/  UISETP.LT.U32.AND UP0, UPT, UR8, 0x3, UPT ;  /* 0x000000030800788c */ /* 0x000fe4000bf01070 */
[----:B------:R-:W-:Y:S01]  /*13d0*/  UISETP.GE.U32.AND UP1, UPT, UR5, -0x7f, UPT ;  /* 0xffffff810500788c */ /* 0x000fe2000bf26070 */
[----:B------:R-:W-:Y:S01]  /*13e0*/  MOV R10, UR8 ;  /* 0x00000008000a7c02 */ /* 0x000fe20008000f00 */
[----:B------:R-:W2:Y:S01]  /*13f0*/  LDCU UR4, c[0x0][0x374] ;  /* 0x00006e80ff0477ac */ /* 0x000ea20008000800 */
[----:B------:R-:W-:-:S04]  /*1400*/  USEL UR7, UR8, 0x3, UP0 ;  /* 0x0000000308077887 */ /* 0x000fc80008000000 */
[----:B------:R-:W-:-:S04]  /*1410*/  UIADD3 UR72, UPT, UPT, UR7, -0x1, URZ ;  /* 0xffffffff07487890 */ /* 0x000fc8000fffe0ff */
[----:B------:R-:W-:Y:S01]  /*1420*/  @UP1 UIADD3 UR72, UPT, UPT, UR7, URZ, URZ ;  /* 0x000000ff07481290 */ /* 0x000fe2000fffe0ff */
[----:B------:R-:W-:-:S03]  /*1430*/  MOV R9, UR7 ;  /* 0x0000000700097c02 */ /* 0x000fc60008000f00 */
[----:B------:R-:W-:Y:S01]  /*1440*/  UIADD3 UR72, UPT, UPT, UR72, 0x1, URZ ;  /* 0x0000000148487890 */ /* 0x000fe2000fffe0ff */
[----:B--2---:R-:W-:Y:S01]  /*1450*/  IMAD.U32 R2, RZ, RZ, UR4 ;  /* 0x00000004ff027e24 */ /* 0x004fe2000f8e00ff */
[----:B------:R-:W-:-:S04]  /*1460*/  USHF.R.S32.HI UR4, URZ, 0x1f, UR6 ;  /* 0x0000001fff047899 */ /* 0x000fc80008011406 */
[----:B------:R-:W-:-:S04]  /*1470*/  ULEA.HI UR4, UR4, UR6, URZ, 0x7 ;  /* 0x0000000604047291 */ /* 0x000fc8000f8f38ff */
[----:B------:R-:W-:Y:S02]  /*1480*/  USHF.R.S32.HI UR77, URZ, 0x7, UR4 ;  /* 0x00000007ff4d7899 */ /* 0x000fe40008011404 */
[----:B------:R-:W-:-:S06]  /*1490*/  UIADD3 UR4, UPT, UPT, UR8, -UR7, URZ ;  /* 0x8000000708047290 */ /* 0x000fcc000fffe0ff */
[----:B-1----:R-:W-:-:S07]  /*14a0*/  IMAD.U32 R12, RZ, RZ, UR4 ;  /* 0x00000004ff0c7e24 */ /* 0x002fce000f8e00ff */
.L_x_32:
[----:B------:R-:W-:Y:S01]  /*14b0*/  IMAD.U32 R5, RZ, RZ, UR77 ;  /* 0x0000004dff057e24 */ /* 0x000fe2000f8e00ff */
[----:B------:R-:W1:Y:S01]  /*14c0*/  LDCU UR71, c[0x0][0x5c4] ;  /* 0x0000b880ff4777ac */ /* 0x000e620008000800 */
[----:B------:R-:W-:-:S03]  /*14d0*/  R2UR UR10, R8 ;  /* 0x00000000080a72ca */ /* 0x000fc600000e0000 */
[-C--:B------:R-:W-:Y:S01]  /*14e0*/  IABS R0, R5.reuse ;  /* 0x0000000500007213 */ /* 0x080fe20000000000 */
[----:B------:R-:W-:Y:S01]  /*14f0*/  UMOV UR54, 0x400 ;  /* 0x0000040000367882 */ /* 0x000fe20000000000 */
[----:B------:R-:W-:Y:S01]  /*1500*/  IABS R5, R5 ;  /* 0x0000000500057213 */ /* 0x000fe20000000000 */
[----:B------:R-:W-:Y:S01]  /*1510*/  USHF.L.U32 UR50, UR24, 0x7, URZ ;  /* 0x0000000718327899 */ /* 0x000fe200080006ff */
[----:B------:R-:W-:Y:S01]  /*1520*/  R2UR UR6, R0 ;  /* 0x00000000000672ca */ /* 0x000fe200000e0000 */
[----:B------:R-:W-:Y:S01]  /*1530*/  UMOV UR23, URZ ;  /* 0x000000ff00177c82 */ /* 0x000fe20008000000 */
[----:B-1----:R-:W-:-:S11]  /*1540*/  IMAD.U32 R4, RZ, RZ, UR71 ;  /* 0x00000047ff047e24 */ /* 0x002fd6000f8e00ff */
[----:B------:R-:W1:Y:S08]  /*1550*/  I2F.RP R7, UR6 ;  /* 0x0000000600077d06 */ /* 0x000e700008209400 */
[----:B-1----:R-:W1:Y:S02]  /*1560*/  MUFU.RCP R6, R7 ;  /* 0x0000000700067308 */ /* 0x002e640000001000 */
[----:B-1----:R-:W-:-:S06]  /*1570*/  VIADD R6, R6, 0xffffffe ;  /* 0x0ffffffe06067836 */ /* 0x002fcc0000000000 */
[----:B------:R-:W1:Y:S02]  /*1580*/  F2I.FTZ.U32.TRUNC.NTZ R0, R6 ;  /* 0x0000000600007305 */ /* 0x000e64000021f000 */
[----:B-1----:R-:W-:Y:S02]  /*1590*/  R2UR UR5, R0 ;  /* 0x00000000000572ca */ /* 0x002fe400000e0000 */
[----:B------:R-:W-:Y:S01]  /*15a0*/  IABS R0, R4 ;  /* 0x0000000400007213 */ /* 0x000fe20000000000 */
[----:B------:R-:W-:-:S03]  /*15b0*/  IMAD.U32 R4, RZ, RZ, UR20 ;  /* 0x00000014ff047e24 */ /* 0x000fc6000f8e00ff */
[----:B------:R-:W-:Y:S01]  /*15c0*/  R2UR UR8, R0 ;  /* 0x00000000000872ca */ /* 0x000fe200000e0000 */
[----:B------:R-:W-:Y:S01]  /*15d0*/  IMAD.MOV R0, RZ, RZ, -R5 ;  /* 0x000000ffff007224 */ /* 0x000fe200078e0a05 */
[----:B------:R-:W-:-:S04]  /*15e0*/  IABS R4, R4 ;  /* 0x0000000400047213 */ /* 0x000fc80000000000 */
[----:B------:R-:W-:Y:S01]  /*15f0*/  R2UR UR9, R4 ;  /* 0x00000000040972ca */ /* 0x000fe200000e0000 */
[----:B------:R-:W-:-:S04]  /*1600*/  UIADD3 UR4, UPT, UPT, URZ, -UR5, URZ ;  /* 0x80000005ff047290 */ /* 0x000fc8000fffe0ff */
[----:B------:R-:W-:Y:S02]  /*1610*/  UIMAD UR7, UR4, UR6, URZ ;  /* 0x00000006040772a4 */ /* 0x000fe4000f8e02ff */
[----:B------:R-:W1:Y:S01]  /*1620*/  I2F.RP R4, UR8 ;  /* 0x0000000800047d06 */ /* 0x000e620008209400 */
[----:B------:R-:W-:Y:S02]  /*1630*/  UMOV UR4, URZ ;  /* 0x000000ff00047c82 */ /* 0x000fe40008000000 */
[----:B------:R-:W-:Y:S02]  /*1640*/  UIMAD.WIDE.U32 UR4, UR5, UR7, UR4 ;  /* 0x00000007050472a5 */ /* 0x000fe4000f8e0004 */
[----:B------:R-:W-:-:S05]  /*1650*/  R2UR UR7, R0 ;  /* 0x00000000000772ca */ /* 0x000fca00000e0000 */
[----:B------:R-:W-:Y:S02]  /*1660*/  UMOV UR4, UR5 ;  /* 0x0000000500047c82 */ /* 0x000fe40008000000 */
[----:B------:R-:W-:Y:S01]  /*1670*/  UIMAD.WIDE.U32 UR4, UR4, UR9, URZ ;  /* 0x00000009040472a5 */ /* 0x000fe2000f8e00ff */
[----:B-1----:R-:W1:Y:S06]  /*1680*/  MUFU.RCP R0, R4 ;  /* 0x0000000400007308 */ /* 0x002e6c0000001000 */
[----:B------:R-:W-:Y:S02]  /*1690*/  UMOV UR4, UR5 ;  /* 0x0000000500047c82 */ /* 0x000fe40008000000 */
[----:B------:R-:W-:Y:S01]  /*16a0*/  UIMAD UR5, UR4, UR7, UR9 ;  /* 0x00000007040572a4 */ /* 0x000fe2000f8e0209 */
[----:B------:R-:W2:Y:S03]  /*16b0*/  S2UR UR7, SR_CgaCtaId ;  /* 0x00000000000779c3 */ /* 0x000ea60000008800 */
[----:B------:R-:W-:Y:S01]  /*16c0*/  UISETP.GT.U32.AND UP0, UPT, UR6, UR5, UPT ;  /* 0x000000050600728c */ /* 0x000fe2000bf04070 */
[----:B-1----:R-:W-:-:S02]  /*16d0*/  VIADD R0, R0, 0xffffffe ;  /* 0x0ffffffe00007836 */ /* 0x002fc40000000000 */
[----:B------:R-:W-:-:S08]  /*16e0*/  IMAD.U32 R4, RZ, RZ, UR52 ;  /* 0x00000034ff047e24 */ /* 0x000fd0000f8e00ff */
[----:B------:R-:W-:Y:S01]  /*16f0*/  @!UP0 UIADD3 UR5, UPT, UPT, UR5, -UR6, URZ ;  /* 0x8000000605058290 */ /* 0x000fe2000fffe0ff */
[----:B------:R-:W1:Y:S01]  /*1700*/  F2I.FTZ.U32.TRUNC.NTZ R0, R0 ;  /* 0x0000000000007305 */ /* 0x000e62000021f000 */
[----:B------:R-:W-:Y:S01]  /*1710*/  @!UP0 UIADD3 UR4, UPT, UPT, UR4, 0x1, URZ ;  /* 0x0000000104048890 */ /* 0x000fe2000fffe0ff */
[----:B------:R-:W-:Y:S01]  /*1720*/  SHF.L.U32 R4, R4, 0x1f, RZ ;  /* 0x0000001f04047819 */ /* 0x000fe200000006ff */
[----:B------:R-:W-:Y:S02]  /*1730*/  UISETP.GE.U32.AND UP1, UPT, UR5, UR6, UPT ;  /* 0x000000060500728c */ /* 0x000fe4000bf26070 */
[----:B------:R-:W-:Y:S02]  /*1740*/  ULOP3.LUT UR5, UR20, UR77, URZ, 0x3c, !UPT ;  /* 0x0000004d14057292 */ /* 0x000fe4000f8e3cff */
[----:B--2---:R-:W-:Y:S02]  /*1750*/  ULEA UR54, UR7, UR54, 0x18 ;  /* 0x0000003607367291 */ /* 0x004fe4000f8ec0ff */
[----:B------:R-:W-:-:S02]  /*1760*/  UISETP.GE.AND UP0, UPT, UR5, URZ, UPT ;  /* 0x000000ff0500728c */ /* 0x000fc4000bf06270 */
[----:B------:R-:W-:-:S03]  /*1770*/  ULEA UR7, UR53, UR54, 0x3 ;  /* 0x0000003635077291 */ /* 0x000fc6000f8e18ff */
[----:B------:R-:W-:Y:S01]  /*1780*/  @UP1 UIADD3 UR4, UPT, UPT, UR4, 0x1, URZ ;  /* 0x0000000104041890 */ /* 0x000fe2000fffe0ff */
[----:B-1----:R-:W-:Y:S01]  /*1790*/  R2UR UR5, R0 ;  /* 0x00000000000572ca */ /* 0x002fe200000e0000 */
[----:B------:R-:W-:-:S05]  /*17a0*/  UISETP.NE.AND UP1, UPT, UR77, URZ, UPT ;  /* 0x000000ff4d00728c */ /* 0x000fca000bf25270 */
[----:B------:R-:W-:Y:S01]  /*17b0*/  UMOV UR6, UR4 ;  /* 0x0000000400067c82 */ /* 0x000fe20008000000 */
[----:B------:R1:W2:Y:S01]  /*17c0*/  SYNCS.PHASECHK.TRANS64.TRYWAIT P0, [UR7+0x18], R4 ;  /* 0x00001804ff0075a7 */ /* 0x0002a20008001107 */
[----:B------:R-:W-:-:S04]  /*17d0*/  @!UP0 UIADD3 UR6, UPT, UPT, -UR6, URZ, URZ ;  /* 0x000000ff06068290 */ /* 0x000fc8000fffe1ff */
[----:B------:R-:W-:Y:S02]  /*17e0*/  @!UP1 ULOP3.LUT UR6, URZ, UR77, URZ, 0x33, !UPT ;  /* 0x0000004dff069292 */ /* 0x000fe4000f8e33ff */
[----:B------:R-:W-:-:S04]  /*17f0*/  UIADD3 UR4, UPT, UPT, URZ, -UR5, URZ ;  /* 0x80000005ff047290 */ /* 0x000fc8000fffe0ff */
[----:B------:R-:W-:Y:S01]  /*1800*/  IMAD.U32 R0, RZ, RZ, UR6 ;  /* 0x00000006ff007e24 */ /* 0x000fe2000f8e00ff */
[----:B------:R-:W-:-:S03]  /*1810*/  UIMAD UR7, UR4, UR8, URZ ;  /* 0x00000008040772a4 */ /* 0x000fc6000f8e02ff */
[----:B------:R-:W-:Y:S01]  /*1820*/  UMOV UR4, URZ ;  /* 0x000000ff00047c82 */ /* 0x000fe20008000000 */
[----:B------:R-:W-:Y:S01]  /*1830*/  IABS R0, R0 ;  /* 0x0000000000007213 */ /* 0x000fe20000000000 */
[----:B------:R-:W-:-:S03]  /*1840*/  UIMAD.WIDE.U32 UR4, UR5, UR7, UR4 ;  /* 0x00000007050472a5 */ /* 0x000fc6000f8e0004 */
[----:B------:R-:W-:-:S04]  /*1850*/  R2UR UR9, R0 ;  /* 0x00000000000972ca */ /* 0x000fc800000e0000 */
[----:B------:R-:W-:-:S09]  /*1860*/  UMOV UR4, UR5 ;  /* 0x0000000500047c82 */ /* 0x000fd20008000000 */
[----:B------:R-:W-:-:S07]  /*1870*/  UIMAD.WIDE.U32 UR4, UR4, UR9, URZ ;  /* 0x00000009040472a5 */ /* 0x000fce000f8e00ff */
[----:B------:R-:W-:Y:S02]  /*1880*/  UMOV UR4, UR5 ;  /* 0x0000000500047c82 */ /* 0x000fe40008000000 */
[----:B------:R-:W-:-:S04]  /*1890*/  UIADD3 UR5, UPT, UPT, -UR4, URZ, URZ ;  /* 0x000000ff04057290 */ /* 0x000fc8000fffe1ff */
[----:B------:R-:W-:-:S04]  /*18a0*/  UIMAD UR5, UR8, UR5, UR9 ;  /* 0x00000005080572a4 */ /* 0x000fc8000f8e0209 */
[----:B------:R-:W-:-:S11]  /*18b0*/  UISETP.GT.U32.AND UP0, UPT, UR8, UR5, UPT ;  /* 0x000000050800728c */ /* 0x000fd6000bf04070 */
[----:B------:R-:W-:Y:S02]  /*18c0*/  @!UP0 UIADD3 UR5, UPT, UPT, UR5, -UR8, URZ ;  /* 0x8000000805058290 */ /* 0x000fe4000fffe0ff */
[----:B------:R-:W-:Y:S02]  /*18d0*/  @!UP0 UIADD3 UR4, UPT, UPT, UR4, 0x1, URZ ;  /* 0x0000000104048890 */ /* 0x000fe4000fffe0ff */
[----:B------:R-:W-:Y:S02]  /*18e0*/  UISETP.GE.U32.AND UP1, UPT, UR5, UR8, UPT ;  /* 0x000000080500728c */ /* 0x000fe4000bf26070 */
[----:B------:R-:W-:-:S04]  /*18f0*/  ULOP3.LUT UR5, UR6, UR71, URZ, 0x3c, !UPT ;  /* 0x0000004706057292 */ /* 0x000fc8000f8e3cff */
[----:B------:R-:W-:-:S05]  /*1900*/  UISETP.GE.AND UP0, UPT, UR5, URZ, UPT ;  /* 0x000000ff0500728c */ /* 0x000fca000bf06270 */
[----:B------:R-:W-:Y:S02]  /*1910*/  @UP1 UIADD3 UR4, UPT, UPT, UR4, 0x1, URZ ;  /* 0x0000000104041890 */ /* 0x000fe4000fffe0ff */
[----:B------:R-:W-:-:S05]  /*1920*/  UISETP.NE.AND UP1, UPT, UR71, URZ, UPT ;  /* 0x000000ff4700728c */ /* 0x000fca000bf25270 */
[----:B------:R-:W-:Y:S01]  /*1930*/  UMOV UR70, UR4 ;  /* 0x0000000400467c82 */ /* 0x000fe20008000000 */
[----:B------:R-:W-:Y:S02]  /*1940*/  UIADD3 UR4, UPT, UPT, -UR6, URZ, URZ ;  /* 0x000000ff06047290 */ /* 0x000fe4000fffe1ff */
[----:B------:R-:W-:Y:S02]  /*1950*/  @!UP0 UIADD3 UR70, UPT, UPT, -UR70, URZ, URZ ;  /* 0x000000ff46468290 */ /* 0x000fe4000fffe1ff */
[----:B------:R-:W-:Y:S02]  /*1960*/  UISETP.GE.U32.AND UP0, UPT, UR10, 0x7f, UPT ;  /* 0x0000007f0a00788c */ /* 0x000fe4000bf06070 */
[----:B------:R-:W-:Y:S02]  /*1970*/  @!UP1 ULOP3.LUT UR70, URZ, UR71, URZ, 0x33, !UPT ;  /* 0x00000047ff469292 */ /* 0x000fe4000f8e33ff */
[----:B------:R-:W-:Y:S02]  /*1980*/  UIMAD UR4, UR77, UR4, UR20 ;  /* 0x000000044d0472a4 */ /* 0x000fe4000f8e0214 */
[----:B------:R-:W-:-:S02]  /*1990*/  UIADD3 UR5, UPT, UPT, -UR70, URZ, URZ ;  /* 0x000000ff46057290 */ /* 0x000fc4000fffe1ff */
[----:B------:R-:W-:Y:S02]  /*19a0*/  USHF.L.U32 UR34, UR4, 0x7, URZ ;  /* 0x0000000704227899 */ /* 0x000fe400080006ff */
[----:B------:R-:W-:Y:S01]  /*19b0*/  UIMAD UR71, UR71, UR5, UR6 ;  /* 0x00000005474772a4 */ /* 0x000fe2000f8e0206 */
[----:B-12---:R-:W-:Y:S11]  /*19c0*/  BRA.U !UP0, `(.L_x_17) ;  /* 0x0000000508a87547 */ /* 0x006ff6000b800000 */
[----:B------:R-:W1:Y:S01]  /*19d0*/  LDCU.64 UR42, c[0x0][0x5b0] ;  /* 0x0000b600ff2a77ac */ /* 0x000e620008000a00 */
[----:B------:R-:W1:Y:S01]  /*19e0*/  LDCU.64 UR4, c[0x0][0x5d8] ;  /* 0x0000bb00ff0477ac */ /* 0x000e620008000a00 */
[----:B------:R-:W2:Y:S01]  /*19f0*/  LDCU UR40, c[0x0][0x598] ;  /* 0x0000b300ff2877ac */ /* 0x000ea20008000800 */
[----:B------:R-:W3:Y:S01]  /*1a00*/  LDCU UR38, c[0x0][0x58c] ;  /* 0x0000b180ff2677ac */ /* 0x000ee20008000800 */
[----:B------:R-:W4:Y:S01]  /*1a10*/  LDCU UR41, c[0x0][0x5a0] ;  /* 0x0000b400ff2977ac */ /* 0x000f220008000800 */
[----:B------:R-:W2:Y:S01]  /*1a20*/  LDCU.64 UR30, c[0x0][0x590] ;  /* 0x0000b200ff1e77ac */ /* 0x000ea20008000a00 */
[----:B-1----:R-:W-:Y:S02]  /*1a30*/  UIMAD UR55, UR71, UR42, UR4 ;  /* 0x0000002a473772a4 */ /* 0x002fe4000f8e0204 */
[----:B------:R-:W-:Y:S01]  /*1a40*/  UIMAD UR43, UR70, UR43, UR5 ;  /* 0x0000002b462b72a4 */ /* 0x000fe2000f8e0205 */
[----:B------:R-:W1:Y:S01]  /*1a50*/  LDCU UR42, c[0x0][0x59c] ;  /* 0x0000b380ff2a77ac */ /* 0x000e620008000800 */
[----:B------:R-:W1:Y:S01]  /*1a60*/  LDCU.64 UR6, c[0x0][0x5b8] ;  /* 0x0000b700ff0677ac */ /* 0x000e620008000a00 */
[----:B------:R-:W1:Y:S01]  /*1a70*/  LDCU.64 UR4, c[0x0][0x5d0] ;  /* 0x0000ba00ff0477ac */ /* 0x000e620008000a00 */
[----:B------:R-:W-:-:S02]  /*1a80*/  UIADD3 UR58, UPT, UPT, UR50, 0x20, URZ ;  /* 0x00000020323a7890 */ /* 0x000fc4000fffe0ff */
[----:B------:R-:W-:Y:S02]  /*1a90*/  UIADD3 UR66, UPT, UPT, UR50, 0x40, URZ ;  /* 0x0000004032427890 */ /* 0x000fe4000fffe0ff */
[----:B------:R-:W-:Y:S02]  /*1aa0*/  UIADD3 UR62, UPT, UPT, UR50, 0x60, URZ ;  /* 0x00000060323e7890 */ /* 0x000fe4000fffe0ff */
[----:B------:R-:W-:Y:S02]  /*1ab0*/  UIADD3 UR26, UPT, UPT, UR34, 0x20, URZ ;  /* 0x00000020221a7890 */ /* 0x000fe4000fffe0ff */
[----:B------:R-:W-:Y:S02]  /*1ac0*/  UIADD3 UR18, UPT, UPT, UR34, 0x40, URZ ;  /* 0x0000004022127890 */ /* 0x000fe4000fffe0ff */
[----:B------:R-:W-:Y:S01]  /*1ad0*/  UIADD3 UR10, UPT, UPT, UR34, 0x60, URZ ;  /* 0x00000060220a7890 */ /* 0x000fe2000fffe0ff */
[----:B------:R-:W-:Y:S01]  /*1ae0*/  UMOV UR22, URZ ;  /* 0x000000ff00167c82 */ /* 0x000fe20008000000 */
[----:B--234-:R-:W-:-:S10]  /*1af0*/  UMOV UR8, UR53 ;  /* 0x0000003500087c82 */ /* 0x01cfd40008000000 */
.L_x_22:
[----:B------:R-:W-:Y:S01]  /*1b00*/  @!P3 MOV R4, 0x10000 ;  /* 0x000100000004b802 */ /* 0x000fe20000000f00 */
[----:B------:R-:W-:Y:S01]  /*1b10*/  ULEA UR49, UR8, UR54, 0x3 ;  /* 0x0000003608317291 */ /* 0x000fe2000f8e18ff */
[----:B---3--:R-:W-:Y:S11]  /*1b20*/  @P0 BRA `(.L_x_18) ;  /* 0x0000000000100947 */ /* 0x008ff60003800000 */
[----:B------:R-:W-:Y:S04]  /*1b30*/  MOV R0, UR52 ;  /* 0x0000003400007c02 */ /* 0x000fe80008000f00 */
[----:B------:R-:W-:Y:S04]  /*1b40*/  SHF.L.U32 R5, R0, 0x1f, RZ ;  /* 0x0000001f00057819 */ /* 0x000fe800000006ff */
[----:B------:R-:W2:Y:S02]  /*1b50*/  SYNCS.PHASECHK.TRANS64.TRYWAIT P0, [UR49+0x18], R5 ;  /* 0x00001805ff0075a7 */ /* 0x000ea40008001131 */
[----:B--2---:R-:W-:Y:S05]  /*1b60*/  @!P0 BRA `(.L_x_19) ;  /* 0x000000a400c48947 */ /* 0x004fea0003800000 */
.L_x_18:
[----:B------:R3:W-:Y:S01]  /*1b70*/  @!P3 SYNCS.ARRIVE.TRANS64 RZ, [UR49], R4 ;  /* 0x00000004ffffb9a7 */ /* 0x0007e20008000031 */
[----:B------:R-:W-:Y:S04]  /*1b80*/  BSSY.RECONVERGENT B0, `(.L_x_20) ;  /* 0x0000003000007945 */ /* 0x000fe80003800200 */
[----:B------:R-:W-:Y:S05]  /*1b90*/  @P2 BRA `(.L_x_21) ;  /* 0x0000000000042947 */ /* 0x000fea0003800000 */
[----:B-1----:R-:W-:Y:S05]  /*1ba0*/  BPT.TRAP 0x1 ;  /* 0x000000040000795c */ /* 0x002fea0000300000 */
.L_x_21:
[----:B-1----:R-:W-:Y:S05]  /*1bb0*/  BSYNC.RECONVERGENT B0 ;  /* 0x0000000000007941 */ /* 0x002fea0003800200 */
.L_x_20:
[----:B------:R-:W-:Y:S02]  /*1bc0*/  UIADD3 UR9, UPT, UPT, UR8, 0x1, URZ ;  /* 0x0000000108097890 */ /* 0x000fe4000fffe0ff */
[----:B------:R-:W-:Y:S02]  /*1bd0*/  USHF.L.U32 UR51, UR22, 0x6, URZ ;  /* 0x0000000616337899 */ /* 0x000fe400080006ff */
[----:B------:R-:W-:Y:S02]  /*1be0*/  UISETP.NE.AND UP0, UPT, UR9, 0x3, UPT ;  /* 0x000000030900788c */ /* 0x000fe4000bf05270 */
[----:B------:R-:W-:Y:S02]  /*1bf0*/  UIMAD.WIDE.U32 UR12, UR51, UR30, URZ ;  /* 0x0000001e330c72a5 */ /* 0x000fe4000f8e00ff */
[----:B------:R-:W-:Y:S02]  /*1c00*/  USEL UR11, URZ, 0x1, UP0 ;  /* 0x00000001ff0b7887 */ /* 0x000fe40008000000 */
[----:B------:R-:W-:Y:S02]  /*1c10*/  ULEA UR19, UR8, UR54, 0xf ;  /* 0x0000003608137291 */ /* 0x000fe4000f8e78ff */
[----:B------:R-:W-:Y:S02]  /*1c20*/  ULOP3.LUT UR52, UR52, UR11, URZ, 0x3c, !UPT ;  /* 0x0000000b34347292 */ /* 0x000fe4000f8e3cff */
[----:B------:R-:W-:Y:S02]  /*1c30*/  USEL UR53, UR9, URZ, UP0 ;  /* 0x000000ff09357287 */ /* 0x000fe40008000000 */
[----:B------:R-:W-:Y:S02]  /*1c40*/  UIADD3 UR44, UP1, UPT, UR74, 0x80, URZ ;  /* 0x000000804a2c7890 */ /* 0x000fe4000ff3e0ff */
[----:B------:R-:W-:Y:S01]  /*1c50*/  UISETP.NE.AND UP2, UPT, UR38, 0x1, UPT ;  /* 0x000000012600788c */ /* 0x000fe2000bf45270 */
[----:B--2---:R-:W-:Y:S01]  /*1c60*/  MOV R0, UR52 ;  /* 0x0000003400007c02 */ /* 0x004fe20008000f00 */
[----:B------:R-:W-:Y:S02]  /*1c70*/  ULEA UR9, UR53, UR54, 0x3 ;  /* 0x0000003635097291 */ /* 0x000fe4000f8e18ff */
[----:B------:R-:W-:Y:S01]  /*1c80*/  UIADD3.X UR45, UPT, UPT, URZ, UR75, URZ, UP1, !UPT ;  /* 0x0000004bff2d7290 */ /* 0x000fe20008ffe4ff */
[----:B---3--:R-:W-:Y:S01]  /*1c90*/  SHF.L.U32 R4, R0, 0x1f, RZ ;  /* 0x0000001f00047819 */ /* 0x008fe200000006ff */
[----:B------:R-:W-:Y:S02]  /*1ca0*/  UIADD3 UR48, UPT, UPT, UR19, 0x8400, URZ ;  /* 0x0000840013307890 */ /* 0x000fe4000fffe0ff */
[----:B------:R-:W-:Y:S02]  /*1cb0*/  UIADD3 UR56, UPT, UPT, UR19, 0xa400, URZ ;  /* 0x0000a40013387890 */ /* 0x000fe4000fffe0ff */
[----:B------:R-:W-:Y:S01]  /*1cc0*/  UISETP.NE.AND UP3, UPT, UR40, 0x1, UPT ;  /* 0x000000012800788c */ /* 0x000fe2000bf65270 */
[----:B------:R2:W3:Y:S01]  /*1cd0*/  SYNCS.PHASECHK.TRANS64.TRYWAIT P0, [UR9+0x18], R4 ;  /* 0x00001804ff0075a7 */ /* 0x0004e20008001109 */
[----:B------:R-:W-:Y:S02]  /*1ce0*/  UIADD3 UR64, UPT, UPT, UR19, 0xc400, URZ ;  /* 0x0000c40013407890 */ /* 0x000fe4000fffe0ff */
[----:B------:R-:W-:Y:S02]  /*1cf0*/  UIADD3 UR60, UPT, UPT, UR19, 0xe400, URZ ;  /* 0x0000e400133c7890 */ /* 0x000fe4000fffe0ff */
[----:B------:R-:W-:Y:S02]  /*1d00*/  UIADD3 UR46, UP0, UPT, UR74, 0x180, URZ ;  /* 0x000001804a2e7890 */ /* 0x000fe4000ff1e0ff */
[----:B------:R-:W-:Y:S01]  /*1d10*/  UPRMT UR20, UR55, 0x40, UR43 ;  /* 0x0000004037147896 */ /* 0x000fe2000800002b */
[----:B------:R-:W-:Y:S01]  /*1d20*/  UMOV UR8, UR13 ;  /* 0x0000000d00087c82 */ /* 0x000fe20008000000 */
[----:B------:R-:W-:Y:S01]  /*1d30*/  UMOV UR68, 0x0 ;  /* 0x0000000000447882 */ /* 0x000fe20000000000 */
[----:B------:R-:W-:Y:S01]  /*1d40*/  USHF.R.U32.HI UR8, URZ, UR31, UR8 ;  /* 0x0000001fff087299 */ /* 0x000fe20008011608 */
[----:B------:R-:W-:Y:S01]  /*1d50*/  UMOV UR69, 0x10000000 ;  /* 0x1000000000457882 */ /* 0x000fe20000000000 */
[----:B------:R-:W-:Y:S01]  /*1d60*/  UMOV UR57, UR49 ;  /* 0x0000003100397c82 */ /* 0x000fe20008000000 */
[----:B------:R-:W-:Y:S01]  /*1d70*/  UTMALDG.2D [UR48], [UR44], desc[UR68] ;  /* 0x000044302c0075b4 */ /* 0x000fe20008009000 */
[----:B------:R-:W-:Y:S01]  /*1d80*/  USEL UR12, UR51, UR8, !UP2 ;  /* 0x00000008330c7287 */ /* 0x000fe2000d000000 */
[----:B------:R-:W-:Y:S01]  /*1d90*/  UMOV UR59, UR51 ;  /* 0x00000033003b7c82 */ /* 0x000fe20008000000 */
[----:B------:R-:W-:Y:S02]  /*1da0*/  UMOV UR65, UR49 ;  /* 0x0000003100417c82 */ /* 0x000fe40008000000 */
[----:B------:R-:W-:Y:S02]  /*1db0*/  UIMAD.WIDE.U32 UR14, UR12, UR42, URZ ;  /* 0x0000002a0c0e72a5 */ /* 0x000fe4000f8e00ff */
[----:B------:R-:W-:Y:S01]  /*1dc0*/  UIADD3 UR8, UPT, UPT, -UR12, URZ, URZ ;  /* 0x000000ff0c087290 */ /* 0x000fe2000fffe1ff */
[----:B------:R-:W-:Y:S01]  /*1dd0*/  UTMALDG.2D [UR56], [UR44], desc[UR68] ;  /* 0x000044382c0075b4 */ /* 0x000fe20008009000 */
[----:B------:R-:W-:Y:S02]  /*1de0*/  UIADD3.X UR47, UPT, UPT, URZ, UR75, URZ, UP0, !UPT ;  /* 0x0000004bff2f7290 */ /* 0x000fe400087fe4ff */
[----:B------:R-:W-:Y:S01]  /*1df0*/  UIMAD UR11, UR38, UR8, UR51 ;  /* 0x00000008260b72a4 */ /* 0x000fe2000f8e0233 */
[----:B------:R-:W-:Y:S02]  /*1e00*/  UMOV UR67, UR51 ;  /* 0x0000003300437c82 */ /* 0x000fe40008000000 */
[----:B------:R-:W-:Y:S01]  /*1e10*/  UMOV UR8, UR15 ;  /* 0x0000000f00087c82 */ /* 0x000fe20008000000 */
[----:B------:R-:W-:Y:S01]  /*1e20*/  UIMAD UR35, UR11, UR6, UR4 ;  /* 0x000000060b2372a4 */ /* 0x000fe2000f8e0204 */
[----:B------:R-:W-:Y:S01]  /*1e30*/  UTMALDG.2D [UR64], [UR44], desc[UR68] ;  /* 0x000044402c0075b4 */ /* 0x000fe20008009000 */
[----:B------:R-:W-:Y:S01]  /*1e40*/  USHF.R.U32.HI UR8, URZ, UR41, UR8 ;  /* 0x00000029ff087299 */ /* 0x000fe20008011608 */
[----:B------:R-:W-:Y:S01]  /*1e50*/  UMOV UR61, UR49 ;  /* 0x00000031003d7c82 */ /* 0x000fe20008000000 */
[----:B------:R-:W-:Y:S02]  /*1e60*/  UMOV UR63, UR51 ;  /* 0x00000033003f7c82 */ /* 0x000fe40008000000 */
[----:B------:R-:W-:Y:S02]  /*1e70*/  USEL UR37, UR12, UR8, !UP3 ;  /* 0x000000080c257287 */ /* 0x000fe4000d800000 */
[----:B------:R-:W-:Y:S01]  /*1e80*/  UIADD3 UR32, UPT, UPT, UR19, 0x20400, URZ ;  /* 0x0002040013207890 */ /* 0x000fe2000fffe0ff */
[----:B------:R-:W-:Y:S01]  /*1e90*/  UTMALDG.2D [UR60], [UR44], desc[UR68] ;  /* 0x0000443c2c0075b4 */ /* 0x000fe20008009000 */
[----:B------:R-:W-:Y:S02]  /*1ea0*/  UIADD3 UR11, UPT, UPT, -UR37, URZ, URZ ;  /* 0x000000ff250b7290 */ /* 0x000fe4000fffe1ff */
[----:B------:R-:W-:Y:S02]  /*1eb0*/  UPRMT UR14, UR20, 0x5410, URZ ;  /* 0x00005410140e7896 */ /* 0x000fe400080000ff */
[----:B------:R-:W-:Y:S01]  /*1ec0*/  UIMAD UR12, UR40, UR11, UR12 ;  /* 0x0000000b280c72a4 */ /* 0x000fe2000f8e020c */
[----:B------:R-:W-:Y:S01]  /*1ed0*/  UMOV UR33, UR49 ;  /* 0x0000003100217c82 */ /* 0x000fe20008000000 */
[----:B------:R-:W-:Y:S02]  /*1ee0*/  UIADD3 UR24, UPT, UPT, UR19, 0x22400, URZ ;  /* 0x0002240013187890 */ /* 0x000fe4000fffe0ff */
[----:B------:R-:W-:Y:S01]  /*1ef0*/  UIMAD UR36, UR12, UR7, UR5 ;  /* 0x000000070c2472a4 */ /* 0x000fe2000f8e0205 */
[----:B------:R-:W-:Y:S01]  /*1f00*/  UMOV UR25, UR49 ;  /* 0x0000003100197c82 */ /* 0x000fe20008000000 */
[----:B------:R-:W-:Y:S01]  /*1f10*/  UMOV UR27, UR35 ;  /* 0x00000023001b7c82 */ /* 0x000fe20008000000 */
[----:B------:R-:W-:Y:S01]  /*1f20*/  UMOV UR29, UR37 ;  /* 0x00000025001d7c82 */ /* 0x000fe20008000000 */
[----:B------:R-:W-:Y:S03]  /*1f30*/  UIADD3 UR16, UPT, UPT, UR19, 0x24400, URZ ;  /* 0x0002440013107890 */ /* 0x000fe6000fffe0ff */
[----:B------:R-:W-:Y:S01]  /*1f40*/  UMOV UR28, UR36 ;  /* 0x00000024001c7c82 */ /* 0x000fe20008000000 */
[----:B------:R-:W-:Y:S01]  /*1f50*/  UIADD3 UR8, UPT, UPT, UR19, 0x26400, URZ ;  /* 0x0002640013087890 */ /* 0x000fe2000fffe0ff */
[----:B------:R-:W-:Y:S01]  /*1f60*/  UTMALDG.4D.IM2COL [UR32], [UR46], UR14 ;  /* 0x000000202e0073b4 */ /* 0x000fe2000805800e */
[----:B------:R-:W-:Y:S01]  /*1f70*/  UMOV UR17, UR49 ;  /* 0x0000003100117c82 */ /* 0x000fe20008000000 */
[----:B------:R-:W-:Y:S01]  /*1f80*/  UMOV UR19, UR35 ;  /* 0x0000002300137c82 */ /* 0x000fe20008000000 */
[----:B------:R-:W-:Y:S01]  /*1f90*/  UMOV UR21, UR37 ;  /* 0x0000002500157c82 */ /* 0x000fe20008000000 */
[----:B------:R-:W-:Y:S01]  /*1fa0*/  UMOV UR20, UR36 ;  /* 0x0000002400147c82 */ /* 0x000fe20008000000 */
[----:B------:R-:W-:Y:S01]  /*1fb0*/  UMOV UR9, UR49 ;  /* 0x0000003100097c82 */ /* 0x000fe20008000000 */
[----:B------:R-:W-:Y:S01]  /*1fc0*/  UMOV UR11, UR35 ;  /* 0x00000023000b7c82 */ /* 0x000fe20008000000 */
[----:B------:R-:W-:Y:S01]  /*1fd0*/  UMOV UR13, UR37 ;  /* 0x00000025000d7c82 */ /* 0x000fe20008000000 */
[----:B------:R-:W-:Y:S01]  /*1fe0*/  UTMALDG.4D.IM2COL [UR24], [UR46], UR14 ;  /* 0x000000182e0073b4 */ /* 0x000fe2000805800e */
[----:B------:R-:W-:Y:S01]  /*1ff0*/  UMOV UR12, UR36 ;  /* 0x00000024000c7c82 */ /* 0x000fe20008000000 */
[----:B------:R-:W-:Y:S01]  /*2000*/  UIADD3 UR22, UPT, UPT, UR22, 0x1, URZ ;  /* 0x0000000116167890 */ /* 0x000fe2000fffe0ff */
[----:B------:R-:W-:Y:S03]  /*2010*/  UMOV UR23, UR72 ;  /* 0x0000004800177c82 */ /* 0x000fe60008000000 */
[----:B------:R-:W-:Y:S01]  /*2020*/  UISETP.NE.AND UP0, UPT, UR22, UR72, UPT ;  /* 0x000000481600728c */ /* 0x000fe2000bf05270 */
[----:B------:R-:W-:Y:S01]  /*2030*/  UTMALDG.4D.IM2COL [UR16], [UR46], UR14 ;  /* 0x000000102e0073b4 */ /* 0x000fe2000805800e */
[----:B------:R1:W-:Y:S02]  /*2040*/  UTMALDG.4D.IM2COL [UR8], [UR46], UR14 ;  /* 0x000000082e0073b4 */ /* 0x0003e4000805800e */
[----:B-1----:R-:W-:Y:S05]  /*2050*/  UMOV UR8, UR53 ;  /* 0x0000003500087c82 */ /* 0x002fea0008000000 */
[----:B--2---:R-:W-:Y:S05]  /*2060*/  BRA.U UP0, `(.L_x_22) ;  /* 0xfffffff900a47547 */ /* 0x004fea000b83ffff */
.L_x_17:
[----:B------:R-:W-:Y:S01]  /*2070*/  ULEA UR4, UR53, UR54, 0x3 ;  /* 0x0000003635047291 */ /* 0x000fe2000f8e18ff */
[----:B------:R-:W-:Y:S01]  /*2080*/  IMAD.U32 R0, RZ, RZ, UR52 ;  /* 0x00000034ff007e24 */ /* 0x000fe2000f8e00ff */
[----:B------:R-:W-:Y:S01]  /*2090*/  @!P1 SYNCS.ARRIVE.TRANS64.A1T0 RZ, [UR54+0x78], RZ ;  /* 0x000078ffffff99a7 */ /* 0x000fe20008100036 */
[----:B------:R-:W-:Y:S02]  /*20a0*/  R2UR UR6, R9 ;  /* 0x00000000090672ca */ /* 0x000fe400000e0000 */
[----:B------:R-:W-:Y:S02]  /*20b0*/  R2UR UR5, R10 ;  /* 0x000000000a0572ca */ /* 0x000fe400000e0000 */
[----:B------:R-:W-:-:S04]  /*20c0*/  SHF.L.U32 R0, R0, 0x1f, RZ ;  /* 0x0000001f00007819 */ /* 0x000fc800000006ff */
[----:B---3--:R1:W2:Y:S07]  /*20d0*/  SYNCS.PHASECHK.TRANS64.TRYWAIT P0, [UR4+0x18], R0 ;  /* 0x00001800ff0075a7 */ /* 0x0082ae0008001104 */
[----:B------:R-:W-:-:S09]  /*20e0*/  UISETP.GT.AND UP0, UPT, UR5, UR6, UPT ;  /* 0x000000060500728c */ /* 0x000fd2000bf04270 */
[----:B------:R-:W-:Y:S05]  /*20f0*/  BRA.U !UP0, `(.L_x_23) ;  /* 0x0000000508ac7547 */ /* 0x000fea000b800000 */
[----:B------:R-:W3:Y:S01]  /*2100*/  LDCU.64 UR6, c[0x0][0x5b0] ;  /* 0x0000b600ff0677ac */ /* 0x000ee20008000a00 */
[----:B------:R-:W-:Y:S01]  /*2110*/  R2UR UR8, R12 ;  /* 0x000000000c0872ca */ /* 0x000fe200000e0000 */
[----:B------:R-:W3:Y:S01]  /*2120*/  LDCU.64 UR4, c[0x0][0x5d8] ;  /* 0x0000bb00ff0477ac */ /* 0x000ee20008000a00 */
[----:B------:R-:W4:Y:S01]  /*2130*/  LDCU UR38, c[0x0][0x598] ;  /* 0x0000b300ff2677ac */ /* 0x000f220008000800 */
[----:B------:R-:W1:Y:S10]  /*2140*/  LDCU UR22, c[0x0][0x58c] ;  /* 0x0000b180ff1677ac */ /* 0x000e740008000800 */
[----:B------:R-:W-:Y:S01]  /*2150*/  UIADD3 UR68, UPT, UPT, UR8, UR23, URZ ;  /* 0x0000001708447290 */ /* 0x000fe2000fffe0ff */
[----:B------:R-:W1:Y:S01]  /*2160*/  LDCU UR41, c[0x0][0x59c] ;  /* 0x0000b380ff2977ac */ /* 0x000e620008000800 */
[----:B---3--:R-:W-:-:S02]  /*2170*/  UIMAD UR55, UR71, UR6, UR4 ;  /* 0x00000006473772a4 */ /* 0x008fc4000f8e0204 */
[----:B------:R-:W-:Y:S01]  /*2180*/  UIMAD UR51, UR70, UR7, UR5 ;  /* 0x00000007463372a4 */ /* 0x000fe2000f8e0205 */
[----:B------:R-:W3:Y:S01]  /*2190*/  LDCU UR40, c[0x0][0x5a0] ;  /* 0x0000b400ff2877ac */ /* 0x000ee20008000800 */
[----:B------:R-:W1:Y:S01]  /*21a0*/  LDCU.64 UR30, c[0x0][0x590] ;  /* 0x0000b200ff1e77ac */ /* 0x000e620008000a00 */
[----:B------:R-:W1:Y:S01]  /*21b0*/  LDCU.64 UR6, c[0x0][0x5b8] ;  /* 0x0000b700ff0677ac */ /* 0x000e620008000a00 */
[----:B------:R-:W1:Y:S01]  /*21c0*/  LDCU.64 UR4, c[0x0][0x5d0] ;  /* 0x0000ba00ff0477ac */ /* 0x000e620008000a00 */
[----:B------:R-:W-:Y:S02]  /*21d0*/  UIADD3 UR58, UPT, UPT, UR50, 0x20, URZ ;  /* 0x00000020323a7890 */ /* 0x000fe4000fffe0ff */
[----:B------:R-:W-:Y:S02]  /*21e0*/  UIADD3 UR66, UPT, UPT, UR50, 0x40, URZ ;  /* 0x0000004032427890 */ /* 0x000fe4000fffe0ff */
[----:B------:R-:W-:Y:S02]  /*21f0*/  UIADD3 UR62, UPT, UPT, UR50, 0x60, URZ ;  /* 0x00000060323e7890 */ /* 0x000fe4000fffe0ff */
[----:B------:R-:W-:-:S02]  /*2200*/  UIADD3 UR26, UPT, UPT, UR34, 0x20, URZ ;  /* 0x00000020221a7890 */ /* 0x000fc4000fffe0ff */
[----:B------:R-:W-:Y:S02]  /*2210*/  UIADD3 UR18, UPT, UPT, UR34, 0x40, URZ ;  /* 0x0000004022127890 */ /* 0x000fe4000fffe0ff */
[----:B------:R-:W-:Y:S01]  /*2220*/  UIADD3 UR10, UPT, UPT, UR34, 0x60, URZ ;  /* 0x00000060220a7890 */ /* 0x000fe2000fffe0ff */
[----:B----4-:R-:W-:-:S11]  /*2230*/  UMOV UR8, UR53 ;  /* 0x0000003500087c82 */ /* 0x010fd60008000000 */
.L_x_28:
[----:B------:R-:W-:Y:S01]  /*2240*/  @!P3 MOV R4, 0x10000 ;  /* 0x000100000004b802 */ /* 0x000fe20000000f00 */
[----:B------:R-:W-:Y:S01]  /*2250*/  ULEA UR45, UR8, UR54, 0x3 ;  /* 0x00000036082d7291 */ /* 0x000fe2000f8e18ff */
[----:B-12---:R-:W-:Y:S11]  /*2260*/  @P0 BRA `(.L_x_24) ;  /* 0x0000000000100947 */ /* 0x006ff60003800000 */
[----:B-1----:R-:W-:Y:S04]  /*2270*/  MOV R0, UR52 ;  /* 0x0000003400007c02 */ /* 0x002fe80008000f00 */
[----:B------:R-:W-:Y:S04]  /*2280*/  SHF.L.U32 R5, R0, 0x1f, RZ ;  /* 0x0000001f00057819 */ /* 0x000fe800000006ff */
[----:B------:R-:W1:Y:S02]  /*2290*/  SYNCS.PHASECHK.TRANS64.TRYWAIT P0, [UR45+0x18], R5 ;  /* 0x00001805ff0075a7 */ /* 0x000e64000800112d */
[----:B-1----:R-:W-:Y:S05]  /*22a0*/  @!P0 BRA `(.L_x_25) ;  /* 0x000000a0000c8947 */ /* 0x002fea0003800000 */
.L_x_24:
[----:B------:R2:W-:Y:S01]  /*22b0*/  @!P3 SYNCS.ARRIVE.TRANS64 RZ, [UR45], R4 ;  /* 0x00000004ffffb9a7 */ /* 0x0005e2000800002d */
[----:B------:R-:W-:Y:S04]  /*22c0*/  BSSY.RECONVERGENT B0, `(.L_x_26) ;  /* 0x0000003000007945 */ /* 0x000fe80003800200 */
[----:B------:R-:W-:Y:S05]  /*22d0*/  @P2 BRA `(.L_x_27) ;  /* 0x0000000000042947 */ /* 0x000fea0003800000 */
[----:B-1-3--:R-:W-:Y:S05]  /*22e0*/  BPT.TRAP 0x1 ;  /* 0x000000040000795c */ /* 0x00afea0000300000 */
.L_x_27:
[----:B-1-3--:R-:W-:Y:S05]  /*22f0*/  BSYNC.RECONVERGENT B0 ;  /* 0x0000000000007941 */ /* 0x00afea0003800200 */
.L_x_26:
        /* <DEDUP_REMOVED lines=10> */
[----:B------:R-:W-:Y:S01]  /*23a0*/  MOV R0, UR52 ;  /* 0x0000003400007c02 */ /* 0x000fe20008000f00 */
[----:B------:R-:W-:Y:S02]  /*23b0*/  ULEA UR9, UR53, UR54, 0x3 ;  /* 0x0000003635097291 */ /* 0x000fe4000f8e18ff */
[----:B------:R-:W-:Y:S01]  /*23c0*/  UIADD3.X UR43, UPT, UPT, URZ, UR75, URZ, UP1, !UPT ;  /* 0x0000004bff2b7290 */ /* 0x000fe20008ffe4ff */
[----:B--2---:R-:W-:Y:S01]  /*23d0*/  SHF.L.U32 R4, R0, 0x1f, RZ ;  /* 0x0000001f00047819 */ /* 0x004fe200000006ff */
[----:B------:R-:W-:Y:S02]  /*23e0*/  UIADD3 UR44, UPT, UPT, UR19, 0x8400, URZ ;  /* 0x00008400132c7890 */ /* 0x000fe4000fffe0ff */
[----:B------:R-:W-:Y:S02]  /*23f0*/  UIADD3 UR56, UPT, UPT, UR19, 0xa400, URZ ;  /* 0x0000a40013387890 */ /* 0x000fe4000fffe0ff */
[----:B------:R-:W-:Y:S01]  /*2400*/  UISETP.NE.AND UP3, UPT, UR38, 0x1, UPT ;  /* 0x000000012600788c */ /* 0x000fe2000bf65270 */
[----:B------:R4:W1:Y:S01]  /*2410*/  SYNCS.PHASECHK.TRANS64.TRYWAIT P0, [UR9+0x18], R4 ;  /* 0x00001804ff0075a7 */ /* 0x0008620008001109 */
        /* <DEDUP_REMOVED lines=8> */
[----:B------:R-:W-:Y:S02]  /*24a0*/  UMOV UR46, UR50 ;  /* 0x00000032002e7c82 */ /* 0x000fe40008000000 */
[----:B------:R-:W-:Y:S01]  /*24b0*/  USEL UR12, UR47, UR8, !UP2 ;  /* 0x000000082f0c7287 */ /* 0x000fe2000d000000 */
[----:B------:R-:W-:Y:S01]  /*24c0*/  UTMALDG.2D [UR44], [UR42], desc[UR70] ;  /* 0x0000462c2a0075b4 */ /* 0x000fe20008009000 */
[----:B------:R-:W-:Y:S01]  /*24d0*/  UMOV UR57, UR45 ;  /* 0x0000002d00397c82 */ /* 0x000fe20008000000 */
[----:B------:R-:W-:Y:S01]  /*24e0*/  UMOV UR59, UR47 ;  /* 0x0000002f003b7c82 */ /* 0x000fe20008000000 */
[----:B------:R-:W-:Y:S02]  /*24f0*/  UIMAD.WIDE.U32 UR14, UR12, UR41, URZ ;  /* 0x000000290c0e72a5 */ /* 0x000fe4000f8e00ff */
[----:B------:R-:W-:Y:S01]  /*2500*/  UIADD3 UR8, UPT, UPT, -UR12, URZ, URZ ;  /* 0x000000ff0c087290 */ /* 0x000fe2000fffe1ff */
[----:B------:R-:W-:Y:S01]  /*2510*/  UMOV UR65, UR45 ;  /* 0x0000002d00417c82 */ /* 0x000fe20008000000 */
[----:B------:R-:W-:Y:S02]  /*2520*/  UTMALDG.2D [UR56], [UR42], desc[UR70] ;  /* 0x000046382a0075b4 */ /* 0x000fe40008009000 */
[----:B------:R-:W-:Y:S01]  /*2530*/  UIMAD UR11, UR22, UR8, UR47 ;  /* 0x00000008160b72a4 */ /* 0x000fe2000f8e022f */
[----:B------:R-:W-:Y:S02]  /*2540*/  UMOV UR67, UR47 ;  /* 0x0000002f00437c82 */ /* 0x000fe40008000000 */
[----:B------:R-:W-:Y:S01]  /*2550*/  UMOV UR8, UR15 ;  /* 0x0000000f00087c82 */ /* 0x000fe20008000000 */
[----:B------:R-:W-:Y:S02]  /*2560*/  UIMAD UR35, UR11, UR6, UR4 ;  /* 0x000000060b2372a4 */ /* 0x000fe4000f8e0204 */
[----:B------:R-:W-:Y:S01]  /*2570*/  USHF.R.U32.HI UR8, URZ, UR40, UR8 ;  /* 0x00000028ff087299 */ /* 0x000fe20008011608 */
[----:B------:R-:W-:Y:S01]  /*2580*/  UTMALDG.2D [UR64], [UR42], desc[UR70] ;  /* 0x000046402a0075b4 */ /* 0x000fe20008009000 */
[----:B------:R-:W-:Y:S02]  /*2590*/  UIADD3.X UR49, UPT, UPT, URZ, UR75, URZ, UP0, !UPT ;  /* 0x0000004bff317290 */ /* 0x000fe400087fe4ff */
[----:B------:R-:W-:Y:S01]  /*25a0*/  USEL UR37, UR12, UR8, !UP3 ;  /* 0x000000080c257287 */ /* 0x000fe2000d800000 */
[----:B------:R-:W-:Y:S01]  /*25b0*/  UMOV UR61, UR45 ;  /* 0x0000002d003d7c82 */ /* 0x000fe20008000000 */
[----:B------:R-:W-:Y:S02]  /*25c0*/  UMOV UR63, UR47 ;  /* 0x0000002f003f7c82 */ /* 0x000fe40008000000 */
[----:B------:R-:W-:Y:S01]  /*25d0*/  UIADD3 UR11, UPT, UPT, -UR37, URZ, URZ ;  /* 0x000000ff250b7290 */ /* 0x000fe2000fffe1ff */
[----:B------:R-:W-:Y:S01]  /*25e0*/  UTMALDG.2D [UR60], [UR42], desc[UR70] ;  /* 0x0000463c2a0075b4 */ /* 0x000fe20008009000 */
[----:B------:R-:W-:Y:S02]  /*25f0*/  UIADD3 UR32, UPT, UPT, UR19, 0x20400, URZ ;  /* 0x0002040013207890 */ /* 0x000fe4000fffe0ff */
[----:B------:R-:W-:Y:S02]  /*2600*/  UIMAD UR12, UR38, UR11, UR12 ;  /* 0x0000000b260c72a4 */ /* 0x000fe4000f8e020c */
[----:B------:R-:W-:Y:S02]  /*2610*/  UPRMT UR14, UR20, 0x5410, URZ ;  /* 0x00005410140e7896 */ /* 0x000fe400080000ff */
[----:B------:R-:W-:Y:S01]  /*2620*/  UIMAD UR36, UR12, UR7, UR5 ;  /* 0x000000070c2472a4 */ /* 0x000fe2000f8e0205 */
[----:B------:R-:W-:Y:S01]  /*2630*/  UMOV UR33, UR45 ;  /* 0x0000002d00217c82 */ /* 0x000fe20008000000 */
[----:B------:R-:W-:Y:S01]  /*2640*/  UIADD3 UR24, UPT, UPT, UR19, 0x22400, URZ ;  /* 0x0002240013187890 */ /* 0x000fe2000fffe0ff */
[----:B------:R-:W-:Y:S01]  /*2650*/  UMOV UR25, UR45 ;  /* 0x0000002d00197c82 */ /* 0x000fe20008000000 */
[----:B------:R-:W-:Y:S01]  /*2660*/  UMOV UR27, UR35 ;  /* 0x00000023001b7c82 */ /* 0x000fe20008000000 */
[----:B------:R-:W-:Y:S02]  /*2670*/  UMOV UR29, UR37 ;  /* 0x00000025001d7c82 */ /* 0x000fe40008000000 */
[----:B------:R-:W-:Y:S02]  /*2680*/  UMOV UR28, UR36 ;  /* 0x00000024001c7c82 */ /* 0x000fe40008000000 */
[----:B------:R-:W-:Y:S01]  /*2690*/  UTMALDG.4D.IM2COL [UR32], [UR48], UR14 ;  /* 0x00000020300073b4 */ /* 0x000fe2000805800e */
[----:B------:R-:W-:Y:S02]  /*26a0*/  UIADD3 UR16, UPT, UPT, UR19, 0x24400, URZ ;  /* 0x0002440013107890 */ /* 0x000fe4000fffe0ff */
[----:B------:R-:W-:Y:S01]  /*26b0*/  UIADD3 UR8, UPT, UPT, UR19, 0x26400, URZ ;  /* 0x0002640013087890 */ /* 0x000fe2000fffe0ff */
[----:B------:R-:W-:Y:S02]  /*26c0*/  UMOV UR17, UR45 ;  /* 0x0000002d00117c82 */ /* 0x000fe40008000000 */
[----:B------:R-:W-:Y:S01]  /*26d0*/  UMOV UR19, UR35 ;  /* 0x0000002300137c82 */ /* 0x000fe20008000000 */
[----:B------:R-:W-:Y:S01]  /*26e0*/  UMOV UR21, UR37 ;  /* 0x0000002500157c82 */ /* 0x000fe20008000000 */
[----:B------:R-:W-:Y:S01]  /*26f0*/  UTMALDG.4D.IM2COL [UR24], [UR48], UR14 ;  /* 0x00000018300073b4 */ /* 0x000fe2000805800e */
[----:B------:R-:W-:Y:S01]  /*2700*/  UMOV UR20, UR36 ;  /* 0x0000002400147c82 */ /* 0x000fe20008000000 */
[----:B------:R-:W-:Y:S01]  /*2710*/  UMOV UR9, UR45 ;  /* 0x0000002d00097c82 */ /* 0x000fe20008000000 */
[----:B------:R-:W-:Y:S01]  /*2720*/  UMOV UR11, UR35 ;  /* 0x00000023000b7c82 */ /* 0x000fe20008000000 */
[----:B------:R-:W-:Y:S01]  /*2730*/  UMOV UR13, UR37 ;  /* 0x00000025000d7c82 */ /* 0x000fe20008000000 */
[----:B------:R-:W-:Y:S01]  /*2740*/  UMOV UR12, UR36 ;  /* 0x00000024000c7c82 */ /* 0x000fe20008000000 */
[----:B------:R-:W-:Y:S01]  /*2750*/  UIADD3 UR23, UPT, UPT, UR23, 0x1, URZ ;  /* 0x0000000117177890 */ /* 0x000fe2000fffe0ff */
[----:B------:R-:W-:Y:S03]  /*2760*/  UTMALDG.4D.IM2COL [UR16], [UR48], UR14 ;  /* 0x00000010300073b4 */ /* 0x000fe6000805800e */
[----:B------:R-:W-:Y:S01]  /*2770*/  UISETP.NE.AND UP0, UPT, UR23, UR68, UPT ;  /* 0x000000441700728c */ /* 0x000fe2000bf05270 */
[----:B------:R2:W-:Y:S02]  /*2780*/  UTMALDG.4D.IM2COL [UR8], [UR48], UR14 ;  /* 0x00000008300073b4 */ /* 0x0005e4000805800e */
[----:B--2---:R-:W-:Y:S06]  /*2790*/  UMOV UR8, UR53 ;  /* 0x0000003500087c82 */ /* 0x004fec0008000000 */
[----:B----4-:R-:W-:Y:S05]  /*27a0*/  BRA.U UP0, `(.L_x_28) ;  /* 0xfffffff900a47547 */ /* 0x010fea000b83ffff */
.L_x_23:
[----:B------:R-:W-:Y:S01]  /*27b0*/  SHF.L.U32 R5, R11, 0x1f, RZ ;  /* 0x0000001f0b057819 */ /* 0x000fe200000006ff */
[----:B------:R-:W-:-:S03]  /*27c0*/  NOP ;  /* 0x0000000000007918 */ /* 0x000fc60000000000 */
[----:B-12---:R-:W1:Y:S02]  /*27d0*/  SYNCS.PHASECHK.TRANS64.TRYWAIT P0, [UR54+0x80], R5 ;  /* 0x00008005ff0075a7 */ /* 0x006e640008001136 */
[----:B-1----:R-:W-:Y:S05]  /*27e0*/  @!P0 BRA `(.L_x_29) ;  /* 0x0000009800d48947 */ /* 0x002fea0003800000 */
.L_x_161:
[----:B-1----:R-:W1:Y:S01]  /*27f0*/  LDS.128 R4, [UR54+0xc0] ;  /* 0x0000c036ff047984 */ /* 0x002e620008000c00 */
[----:B------:R-:W-:Y:S02]  /*2800*/  UIADD3 UR4, UPT, UPT, UR54, 0x88, URZ ;  /* 0x0000008836047890 */ /* 0x000fe4000fffe0ff */
[----:B------:R-:W-:Y:S01]  /*2810*/  UISETP.GE.AND UP0, UPT, UR39, 0x1, UPT ;  /* 0x000000012700788c */ /* 0x000fe2000bf06270 */
[----:B------:R-:W-:Y:S01]  /*2820*/  @!PT LDS RZ, [RZ] ;  /* 0x00000000fffff984 */ /* 0x000fe20000000800 */
[----:B------:R-:W-:Y:S01]  /*2830*/  @!PT LDS RZ, [RZ] ;  /* 0x00000000fffff984 */ /* 0x000fe20000000800 */
[----:B------:R-:W-:Y:S01]  /*2840*/  @!PT LDS RZ, [RZ] ;  /* 0x00000000fffff984 */ /* 0x000fe20000000800 */
[----:B------:R-:W-:Y:S01]  /*2850*/  @!PT LDS RZ, [RZ] ;  /* 0x00000000fffff984 */ /* 0x000fe20000000800 */
[----:B------:R2:W-:Y:S06]  /*2860*/  MEMBAR.ALL.CTA ;  /* 0x0000000000007992 */ /* 0x0005ec0000008000 */
[----:B--2---:R-:W2:Y:S01]  /*2870*/  FENCE.VIEW.ASYNC.S ;  /* 0x00000000000073c6 */ /* 0x004ea20000000000 */
[----:B------:R-:W-:-:S09]  /*2880*/  UPRMT UR4, URZ, 0x654, UR4 ;  /* 0x00000654ff047896 */ /* 0x000fd20008000004 */
[----:B--2---:R-:W-:Y:S01]  /*2890*/  SYNCS.ARRIVE.TRANS64.RED.A1T0 RZ, [UR4], RZ ;  /* 0x000000ffffff79a7 */ /* 0x004fe20008100404 */
[----:B-1----:R-:W-:-:S13]  /*28a0*/  LOP3.LUT P0, RZ, R6, 0x1, RZ, 0xc0, !PT ;  /* 0x0000000106ff7812 */ /* 0x002fda000780c0ff */
[----:B------:R-:W-:Y:S01]  /*28b0*/  VOTEU.ANY UP1, P0 ;  /* 0x0000000000ff7886 */ /* 0x000fe20000020100 */
[----:B------:R-:W-:-:S13]  /*28c0*/  PLOP3.LUT P0, PT, PT, PT, UP1, 0x80, 0x8 ;  /* 0x000000000008781c */ /* 0x000fda0003f0f018 */
[----:B------:R-:W-:Y:S02]  /*28d0*/  @P0 MOV R0, R4 ;  /* 0x0000000400000202 */ /* 0x000fe40000000f00 */
[----:B------:R-:W-:Y:S02]  /*28e0*/  @P0 LOP3.LUT R4, R5, 0xffff, RZ, 0xc0, !PT ;  /* 0x0000ffff05040812 */ /* 0x000fe400078ec0ff */
[----:B------:R-:W-:Y:S02]  /*28f0*/  @P0 R2UR UR6, R0 ;  /* 0x00000000000602ca */ /* 0x000fe400000e0000 */
[----:B------:R-:W-:-:S11]  /*2900*/  @P0 R2UR UR5, R4 ;  /* 0x00000000040502ca */ /* 0x000fd600000e0000 */
[----:B------:R-:W-:Y:S02]  /*2910*/  @UP1 UMOV UR76, UR6 ;  /* 0x00000006004c1c82 */ /* 0x000fe40008000000 */
[----:B------:R-:W-:Y:S01]  /*2920*/  @UP1 UMOV UR73, UR5 ;  /* 0x0000000500491c82 */ /* 0x000fe20008000000 */
[----:B------:R-:W-:Y:S05]  /*2930*/  BRA.U !UP0, `(.L_x_30) ;  /* 0x0000000108dc7547 */ /* 0x000fea000b800000 */
[----:B------:R-:W1:Y:S01]  /*2940*/  LDCU.128 UR16, c[0x0][0xb10] ;  /* 0x00016200ff1077ac */ /* 0x000e620008000c00 */
[----:B------:R-:W-:Y:S02]  /*2950*/  R2UR UR8, R2 ;  /* 0x00000000020872ca */ /* 0x000fe400000e0000 */
[----:B------:R-:W-:Y:S01]  /*2960*/  R2UR UR12, R3 ;  /* 0x00000000030c72ca */ /* 0x000fe200000e0000 */
[----:B------:R-:W2:Y:S01]  /*2970*/  LDCU UR20, c[0x0][0xb20] ;  /* 0x00016400ff1477ac */ /* 0x000ea20008000800 */
[----:B------:R-:W3:Y:S01]  /*2980*/  LDCU UR13, c[0x0][0xb0c] ;  /* 0x00016180ff0d77ac */ /* 0x000ee20008000800 */
[----:B------:R-:W4:Y:S01]  /*2990*/  LDCU.64 UR14, c[0x0][0xb28] ;  /* 0x00016500ff0e77ac */ /* 0x000f220008000a00 */
[----:B------:R-:W-:-:S07]  /*29a0*/  UISETP.NE.AND UP3, UPT, UR39, 0x1, UPT ;  /* 0x000000012700788c */ /* 0x000fce000bf65270 */
[----:B-1----:R-:W-:Y:S02]  /*29b0*/  UIMAD.WIDE.U32 UR4, UR8, UR19, URZ ;  /* 0x00000013080472a5 */ /* 0x002fe4000f8e00ff */
[----:B------:R-:W-:Y:S02]  /*29c0*/  UIMAD.WIDE.U32 UR6, UR12, UR16, URZ ;  /* 0x000000100c0672a5 */ /* 0x000fe4000f8e00ff */
[----:B------:R-:W-:Y:S02]  /*29d0*/  UISETP.NE.AND UP0, UPT, UR18, 0x1, UPT ;  /* 0x000000011200788c */ /* 0x000fe4000bf05270 */
[----:B------:R-:W-:Y:S01]  /*29e0*/  UIMAD.WIDE.U32 UR10, UR73, UR19, URZ ;  /* 0x00000013490a72a5 */ /* 0x000fe2000f8e00ff */
[----:B------:R-:W-:Y:S01]  /*29f0*/  UMOV UR4, UR5 ;  /* 0x0000000500047c82 */ /* 0x000fe20008000000 */
[----:B---3--:R-:W-:Y:S02]  /*2a00*/  UISETP.NE.AND UP2, UPT, UR13, 0x1, UPT ;  /* 0x000000010d00788c */ /* 0x008fe4000bf45270 */
[----:B--2---:R-:W-:-:S03]  /*2a10*/  USHF.R.U32.HI UR5, URZ, UR20, UR4 ;  /* 0x00000014ff057299 */ /* 0x004fc60008011604 */
[----:B------:R-:W-:Y:S01]  /*2a20*/  UMOV UR4, UR7 ;  /* 0x0000000700047c82 */ /* 0x000fe20008000000 */
[----:B------:R-:W-:Y:S02]  /*2a30*/  USEL UR5, UR8, UR5, !UP0 ;  /* 0x0000000508057287 */ /* 0x000fe4000c000000 */
[----:B------:R-:W-:Y:S02]  /*2a40*/  USHF.R.U32.HI UR4, URZ, UR17, UR4 ;  /* 0x00000011ff047299 */ /* 0x000fe40008011604 */
[----:B----4-:R-:W-:Y:S02]  /*2a50*/  UIMAD.WIDE.U32 UR6, UR5, UR14, URZ ;  /* 0x0000000e050672a5 */ /* 0x010fe4000f8e00ff */
[----:B------:R-:W-:Y:S02]  /*2a60*/  USEL UR12, UR12, UR4, !UP2 ;  /* 0x000000040c0c7287 */ /* 0x000fe4000d000000 */
[----:B------:R-:W-:Y:S01]  /*2a70*/  UIMAD.WIDE.U32 UR8, UR76, UR16, URZ ;  /* 0x000000104c0872a5 */ /* 0x000fe2000f8e00ff */
[----:B------:R-:W-:Y:S01]  /*2a80*/  UMOV UR4, UR11 ;  /* 0x0000000b00047c82 */ /* 0x000fe20008000000 */
[----:B------:R-:W-:Y:S01]  /*2a90*/  UIMAD.WIDE.U32 UR10, UR12, UR14, URZ ;  /* 0x0000000e0c0a72a5 */ /* 0x000fe2000f8e00ff */
[----:B------:R-:W-:Y:S01]  /*2aa0*/  UMOV UR6, UR7 ;  /* 0x0000000700067c82 */ /* 0x000fe20008000000 */
[----:B------:R-:W-:-:S02]  /*2ab0*/  USHF.R.U32.HI UR4, URZ, UR20, UR4 ;  /* 0x00000014ff047299 */ /* 0x000fc40008011604 */
[----:B------:R-:W-:Y:S01]  /*2ac0*/  @UP3 USHF.R.U32.HI UR5, URZ, UR15, UR6 ;  /* 0x0000000fff053299 */ /* 0x000fe20008011606 */
[----:B------:R-:W-:Y:S02]  /*2ad0*/  UMOV UR8, UR9 ;  /* 0x0000000900087c82 */ /* 0x000fe40008000000 */
[----:B------:R-:W-:Y:S01]  /*2ae0*/  UMOV UR6, UR11 ;  /* 0x0000000b00067c82 */ /* 0x000fe20008000000 */
[----:B------:R-:W-:Y:S02]  /*2af0*/  USHF.R.U32.HI UR17, URZ, UR17, UR8 ;  /* 0x00000011ff117299 */ /* 0x000fe40008011608 */
[----:B------:R-:W-:Y:S02]  /*2b00*/  @UP3 USHF.R.U32.HI UR12, URZ, UR15, UR6 ;  /* 0x0000000fff0c3299 */ /* 0x000fe40008011606 */
[----:B------:R-:W-:Y:S02]  /*2b10*/  USEL UR4, UR73, UR4, !UP0 ;  /* 0x0000000449047287 */ /* 0x000fe4000c000000 */
[----:B------:R-:W-:-:S02]  /*2b20*/  UIMAD UR6, UR39, UR5, URZ ;  /* 0x00000005270672a4 */ /* 0x000fc4000f8e02ff */
[----:B------:R-:W-:Y:S02]  /*2b30*/  USEL UR5, UR76, UR17, !UP2 ;  /* 0x000000114c057287 */ /* 0x000fe4000d000000 */
[----:B------:R-:W-:Y:S02]  /*2b40*/  UIMAD UR8, UR39, UR12, URZ ;  /* 0x0000000c270872a4 */ /* 0x000fe4000f8e02ff */
[----:B------:R-:W-:Y:S02]  /*2b50*/  UISETP.GE.AND UP0, UPT, UR4, UR6, UPT ;  /* 0x000000060400728c */ /* 0x000fe4000bf06270 */
[----:B------:R-:W-:Y:S02]  /*2b60*/  UIMAD.WIDE.U32 UR6, UR4, UR14, URZ ;  /* 0x0000000e040672a5 */ /* 0x000fe4000f8e00ff */
[----:B------:R-:W-:Y:S02]  /*2b70*/  UISETP.GE.OR UP0, UPT, UR5, UR8, UP0 ;  /* 0x000000080500728c */ /* 0x000fe40008706670 */
[----:B------:R-:W-:-:S02]  /*2b80*/  UIMAD.WIDE.U32 UR8, UR5, UR14, URZ ;  /* 0x0000000e050872a5 */ /* 0x000fc4000f8e00ff */
[----:B------:R-:W-:Y:S01]  /*2b90*/  UIADD3 UR10, UPT, UPT, -UR4, URZ, URZ ;  /* 0x000000ff040a7290 */ /* 0x000fe2000fffe1ff */
[----:B------:R-:W-:Y:S02]  /*2ba0*/  UMOV UR6, UR7 ;  /* 0x0000000700067c82 */ /* 0x000fe40008000000 */
[----:B------:R-:W-:Y:S02]  /*2bb0*/  USHF.R.U32.HI UR6, URZ, UR15, UR6 ;  /* 0x0000000fff067299 */ /* 0x000fe40008011606 */
[----:B------:R-:W-:Y:S02]  /*2bc0*/  UIMAD UR10, UR18, UR10, UR73 ;  /* 0x0000000a120a72a4 */ /* 0x000fe4000f8e0249 */
[----:B------:R-:W-:Y:S01]  /*2bd0*/  USEL UR6, UR4, UR6, !UP3 ;  /* 0x0000000604067287 */ /* 0x000fe2000d800000 */
[----:B------:R-:W-:Y:S01]  /*2be0*/  @!UP0 UMOV UR7, UR9 ;  /* 0x0000000900078c82 */ /* 0x000fe20008000000 */
[----:B------:R-:W-:Y:S02]  /*2bf0*/  UIADD3 UR9, UPT, UPT, -UR5, URZ, URZ ;  /* 0x000000ff05097290 */ /* 0x000fe4000fffe1ff */
[----:B------:R-:W-:-:S02]  /*2c00*/  @!UP0 USHF.R.U32.HI UR7, URZ, UR15, UR7 ;  /* 0x0000000fff078299 */ /* 0x000fc40008011607 */
[----:B------:R-:W-:Y:S02]  /*2c10*/  UIADD3 UR8, UPT, UPT, -UR6, URZ, URZ ;  /* 0x000000ff06087290 */ /* 0x000fe4000fffe1ff */
[----:B------:R-:W-:Y:S02]  /*2c20*/  @!UP0 USEL UR7, UR5, UR7, !UP3 ;  /* 0x0000000705078287 */ /* 0x000fe4000d800000 */
[----:B------:R-:W-:Y:S02]  /*2c30*/  UIMAD UR8, UR39, UR8, UR4 ;  /* 0x00000008270872a4 */ /* 0x000fe4000f8e0204 */
[----:B------:R-:W-:Y:S02]  /*2c40*/  @!UP0 UIADD3 UR6, UPT, UPT, UR6, -UR7, URZ ;  /* 0x8000000706068290 */ /* 0x000fe4000fffe0ff */
[----:B------:R-:W-:Y:S02]  /*2c50*/  @!UP0 UIMAD UR7, UR8, UR12, UR7 ;  /* 0x0000000c080782a4 */ /* 0x000fe4000f8e0207 */
[----:B------:R-:W-:-:S02]  /*2c60*/  @!UP0 UIMAD UR4, UR39, UR6, UR5 ;  /* 0x00000006270482a4 */ /* 0x000fc4000f8e0205 */
[----:B------:R-:W-:Y:S02]  /*2c70*/  UIMAD UR6, UR13, UR9, UR76 ;  /* 0x000000090d0672a4 */ /* 0x000fe4000f8e024c */
[----:B------:R-:W-:Y:S01]  /*2c80*/  UIMAD UR73, UR4, UR18, UR10 ;  /* 0x00000012044972a4 */ /* 0x000fe2000f8e020a */
[----:B------:R-:W-:Y:S02]  /*2c90*/  @!UP0 UMOV UR5, UR7 ;  /* 0x0000000700058c82 */ /* 0x000fe40008000000 */
[----:B------:R-:W-:-:S12]  /*2ca0*/  UIMAD UR76, UR5, UR13, UR6 ;  /* 0x0000000d054c72a4 */ /* 0x000fd8000f8e0206 */
.L_x_30:
        /* <DEDUP_REMOVED lines=20> */
.L_x_31:
[----:B------:R-:W-:Y:S02]  /*2df0*/  R2UR UR5, R64 ;  /* 0x00000000400572ca */ /* 0x000fe400000e0000 */
[----:B------:R-:W-:Y:S02]  /*2e00*/  R2UR UR4, R63 ;  /* 0x000000003f0472ca */ /* 0x000fe400000e0000 */
[----:B------:R-:W-:Y:S02]  /*2e10*/  PLOP3.LUT P1, PT, PT, PT, PT, 0x80, 0x8 ;  /* 0x000000000008781c */ /* 0x000fe40003f2f070 */
[----:B------:R-:W-:-:S07]  /*2e20*/  LOP3.LUT R11, R11, 0x1, RZ, 0x3c, !PT ;  /* 0x000000010b0b7812 */ /* 0x000fce00078e3cff */
[----:B------:R-:W-:Y:S02]  /*2e30*/  UIADD3 UR24, UPT, UPT, UR76, UR5, URZ ;  /* 0x000000054c187290 */ /* 0x000fe4000fffe0ff */
[----:B------:R-:W-:Y:S01]  /*2e40*/  UIADD3 UR20, UPT, UPT, UR73, UR4, URZ ;  /* 0x0000000449147290 */ /* 0x000fe2000fffe0ff */
[----:B------:R-:W-:Y:S11]  /*2e50*/  BRA.U UP1, `(.L_x_32) ;  /* 0xffffffe501947547 */ /* 0x000ff6000b83ffff */
[----:B------:R-:W-:Y:S01]  /*2e60*/  UIADD3 UR54, UPT, UPT, UR54, 0x18, URZ ;  /* 0x0000001836367890 */ /* 0x000fe2000fffe0ff */
[----:B------:R-:W-:-:S03]  /*2e70*/  MOV R3, UR52 ;  /* 0x0000003400037c02 */ /* 0x000fc60008000f00 */
[----:B------:R-:W-:Y:S01]  /*2e80*/  ULEA UR4, UR53, UR54, 0x3 ;  /* 0x0000003635047291 */ /* 0x000fe2000f8e18ff */
[----:B------:R-:W-:-:S08]  /*2e90*/  SHF.L.U32 R3, R3, 0x1f, RZ ;  /* 0x0000001f03037819 */ /* 0x000fd000000006ff */
[----:B------:R-:W1:Y:S02]  /*2ea0*/  SYNCS.PHASECHK.TRANS64.TRYWAIT P0, [UR4], R3 ;  /* 0x00000003ff0075a7 */ /* 0x000e640008001104 */
[----:B-1----:R-:W-:Y:S05]  /*2eb0*/  @!P0 BRA `(.L_x_33) ;  /* 0x0000009400388947 */ /* 0x002fea0003800000 */
.L_x_163:
[----:B------:R-:W-:-:S04]  /*2ec0*/  UIADD3 UR4, UPT, UPT, UR53, 0x1, URZ ;  /* 0x0000000135047890 */ /* 0x000fc8000fffe0ff */
[----:B------:R-:W-:-:S04]  /*2ed0*/  UISETP.NE.AND UP0, UPT, UR4, 0x3, UPT ;  /* 0x000000030400788c */ /* 0x000fc8000bf05270 */
[----:B------:R-:W-:Y:S02]  /*2ee0*/  USEL UR5, URZ, 0x1, UP0 ;  /* 0x00000001ff057887 */ /* 0x000fe40008000000 */
[----:B------:R-:W-:Y:S02]  /*2ef0*/  USEL UR4, UR4, URZ, UP0 ;  /* 0x000000ff04047287 */ /* 0x000fe40008000000 */
[----:B------:R-:W-:Y:S02]  /*2f00*/  ULOP3.LUT UR52, UR52, UR5, URZ, 0x3c, !UPT ;  /* 0x0000000534347292 */ /* 0x000fe4000f8e3cff */
[----:B------:R-:W-:-:S04]  /*2f10*/  ULEA UR5, UR4, UR54, 0x3 ;  /* 0x0000003604057291 */ /* 0x000fc8000f8e18ff */
[----:B-1----:R-:W-:-:S04]  /*2f20*/  MOV R3, UR52 ;  /* 0x0000003400037c02 */ /* 0x002fc80008000f00 */
[----:B------:R-:W-:-:S04]  /*2f30*/  SHF.L.U32 R3, R3, 0x1f, RZ ;  /* 0x0000001f03037819 */ /* 0x000fc800000006ff */
[----:B------:R-:W1:Y:S02]  /*2f40*/  SYNCS.PHASECHK.TRANS64.TRYWAIT P0, [UR5], R3 ;  /* 0x00000003ff0075a7 */ /* 0x000e640008001105 */
[----:B-1----:R-:W-:Y:S05]  /*2f50*/  @!P0 BRA `(.L_x_34) ;  /* 0x0000009400288947 */ /* 0x002fea0003800000 */
.L_x_165:
[----:B------:R-:W-:-:S04]  /*2f60*/  UIADD3 UR4, UPT, UPT, UR4, 0x1, URZ ;  /* 0x0000000104047890 */ /* 0x000fc8000fffe0ff */
[----:B------:R-:W-:-:S04]  /*2f70*/  UISETP.NE.AND UP0, UPT, UR4, 0x3, UPT ;  /* 0x000000030400788c */ /* 0x000fc8000bf05270 */
[----:B------:R-:W-:Y:S02]  /*2f80*/  USEL UR5, URZ, 0x1, UP0 ;  /* 0x00000001ff057887 */ /* 0x000fe40008000000 */
[----:B------:R-:W-:Y:S02]  /*2f90*/  USEL UR4, UR4, URZ, UP0 ;  /* 0x000000ff04047287 */ /* 0x000fe40008000000 */
[----:B------:R-:W-:Y:S02]  /*2fa0*/  ULOP3.LUT UR5, UR52, UR5, URZ, 0x3c, !UPT ;  /* 0x0000000534057292 */ /* 0x000fe4000f8e3cff */
[----:B------:R-:W-:-:S04]  /*2fb0*/  ULEA UR4, UR4, UR54, 0x3 ;  /* 0x0000003604047291 */ /* 0x000fc8000f8e18ff */
[----:B------:R-:W-:Y:S02]  /*2fc0*/  IMAD.U32 R2, RZ, RZ, UR5 ;  /* 0x00000005ff027e24 */ /* 0x000fe4000f8e00ff */
[----:B-1----:R-:W-:-:S03]  /*2fd0*/  MOV R0, UR4 ;  /* 0x0000000400007c02 */ /* 0x002fc60008000f00 */
[----:B------:R-:W-:-:S07]  /*2fe0*/  SHF.L.U32 R3, R2, 0x1f, RZ ;  /* 0x0000001f02037819 */ /* 0x000fce00000006ff */
.L_x_35:
[----:B-1----:R1:W2:Y:S02]  /*2ff0*/  SYNCS.PHASECHK.TRANS64.TRYWAIT P0, [R0+URZ], R3 ;  /* 0x00000003000075a7 */ /* 0x0022a400080011ff */
[----:B--2---:R-:W-:Y:S05]  /*3000*/  @!P0 NANOSLEEP.SYNCS 0x989680 ;  /* 0x009896800000895d */ /* 0x004fea0003900000 */
[----:B------:R-:W2:Y:S02]  /*3010*/  @!P0 SYNCS.PHASECHK.TRANS64 P0, [R0+URZ], R3 ;  /* 0x00000003000085a7 */ /* 0x000ea400080010ff */
[----:B--2---:R-:W-:Y:S05]  /*3020*/  @P0 EXIT ;  /* 0x000000000000094d */ /* 0x004fea0003800000 */
[----:B------:R-:W-:Y:S05]  /*3030*/  BRA `(.L_x_35) ;  /* 0xfffffffc00ec7947 */ /* 0x000fea000383ffff */
.L_x_16:
[----:B------:R-:W2:Y:S02]  /*3040*/  S2UR UR4, SR_CgaCtaId ;  /* 0x00000000000479c3 */ /* 0x000ea40000008800 */
[----:B--2---:R-:W-:-:S04]  /*3050*/  UISETP.NE.AND UP0, UPT, UR4, URZ, UPT ;  /* 0x000000ff0400728c */ /* 0x004fc8000bf05270 */
[----:B------:R-:W-:-:S09]  /*3060*/  UISETP.NE.OR UP0, UPT, UR18, 0x1, UP0 ;  /* 0x000000011200788c */ /* 0x000fd20008705670 */
[----:B------:R-:W-:Y:S05]  /*3070*/  BRA.U UP0, `(.L_x_36) ;  /* 0x0000000100b47547 */ /* 0x000fea000b800000 */
[----:B------:R-:W2:Y:S01]  /*3080*/  S2UR UR5, SR_CgaCtaId ;  /* 0x00000000000579c3 */ /* 0x000ea20000008800 */
[----:B------:R-:W-:Y:S01]  /*3090*/  UMOV UR4, 0x400 ;  /* 0x0000040000047882 */ /* 0x000fe20000000000 */
[----:B------:R-:W-:Y:S01]  /*30a0*/  HFMA2 R3, -RZ, RZ, 0, 5.9604644775390625e-08 ;  /* 0x00000001ff037431 */ /* 0x000fe200000001ff */
[----:B------:R-:W-:Y:S01]  /*30b0*/  ISETP.NE.AND P0, PT, R0, RZ, PT ;  /* 0x000000ff0000720c */ /* 0x000fe20003f05270 */
[----:B------:R-:W-:Y:S01]  /*30c0*/  IMAD.MOV.U32 R8, RZ, RZ, RZ ;  /* 0x000000ffff087224 */ /* 0x000fe200078e00ff */
[----:B--2---:R-:W-:-:S04]  /*30d0*/  ULEA UR4, UR5, UR4, 0x18 ;  /* 0x0000000405047291 */ /* 0x004fc8000f8ec0ff */
[----:B------:R-:W-:Y:S02]  /*30e0*/  UIADD3 UR5, UPT, UPT, UR4, 0x88, URZ ;  /* 0x0000008804057890 */ /* 0x000fe4000fffe0ff */
[----:B------:R-:W-:Y:S02]  /*30f0*/  UIADD3 UR8, UPT, UPT, UR4, 0x80, URZ ;  /* 0x0000008004087890 */ /* 0x000fe4000fffe0ff */
[----:B------:R-:W-:-:S12]  /*3100*/  UPRMT UR5, URZ, 0x654, UR5 ;  /* 0x00000654ff057896 */ /* 0x000fd80008000005 */
.L_x_39:
[----:B------:R-:W-:Y:S01]  /*3110*/  SHF.L.U32 R7, R3, 0x1f, RZ ;  /* 0x0000001f03077819 */ /* 0x000fe200000006ff */
[----:B------:R-:W-:Y:S02]  /*3120*/  IMAD.U32 R9, RZ, RZ, UR8 ;  /* 0x00000008ff097e24 */ /* 0x000fe4000f8e00ff */
[----:B------:R-:W-:Y:S01]  /*3130*/  @!P0 IMAD.MOV.U32 R5, RZ, RZ, 0x10 ;  /* 0x00000010ff058424 */ /* 0x000fe200078e00ff */
[----:B------:R-:W2:Y:S02]  /*3140*/  SYNCS.PHASECHK.TRANS64.TRYWAIT P1, [UR4+0x88], R7 ;  /* 0x00008807ff0075a7 */ /* 0x000ea40008021104 */
[----:B------:R-:W-:-:S04]  /*3150*/  PRMT R9, R0, 0x654, R9 ;  /* 0x0000065400097816 */ /* 0x000fc80000000009 */
[----:B------:R-:W-:Y:S01]  /*3160*/  SEL R2, R9, R2, !P0 ;  /* 0x0000000209027207 */ /* 0x000fe20004000000 */
[----:B--2---:R-:W-:Y:S06]  /*3170*/  @!P1 BRA `(.L_x_37) ;  /* 0x0000009000b89947 */ /* 0x004fec0003800000 */
.L_x_167:
[----:B------:R-:W-:Y:S01]  /*3180*/  UIADD3 UR6, UPT, UPT, UR4, 0xc0, URZ ;  /* 0x000000c004067890 */ /* 0x000fe2000fffe0ff */
[----:B------:R3:W-:Y:S01]  /*3190*/  @!P0 SYNCS.ARRIVE.TRANS64.RED RZ, [R2+URZ], R5 ;  /* 0x0000000502ff89a7 */ /* 0x0007e200080004ff */
[----:B------:R-:W-:Y:S01]  /*31a0*/  UIADD3 UR7, UPT, UPT, UR4, 0x80, URZ ;  /* 0x0000008004077890 */ /* 0x000fe2000fffe0ff */
[----:B------:R-:W-:-:S08]  /*31b0*/  LOP3.LUT R3, R3, 0x1, RZ, 0x3c, !PT ;  /* 0x0000000103037812 */ /* 0x000fd000078e3cff */
[----:B------:R-:W-:Y:S06]  /*31c0*/  UGETNEXTWORKID.BROADCAST [UR6], [UR7] ;  /* 0x00000000060073ca */ /* 0x000fec0008000100 */
[----:B---3--:R-:W-:-:S04]  /*31d0*/  SHF.L.U32 R5, R8, 0x1f, RZ ;  /* 0x0000001f08057819 */ /* 0x008fc800000006ff */
[----:B------:R-:W3:Y:S02]  /*31e0*/  SYNCS.PHASECHK.TRANS64.TRYWAIT P1, [UR4+0x80], R5 ;  /* 0x00008005ff0075a7 */ /* 0x000ee40008021104 */
[----:B---3--:R-:W-:Y:S05]  /*31f0*/  @!P1 BRA `(.L_x_38) ;  /* 0x0000009000b09947 */ /* 0x008fea0003800000 */
.L_x_169:
[----:B--2---:R-:W2:Y:S01]  /*3200*/  LDS.128 R4, [UR4+0xc0] ;  /* 0x0000c004ff047984 */ /* 0x004ea20008000c00 */
[----:B------:R-:W-:Y:S01]  /*3210*/  LOP3.LUT R8, R8, 0x1, RZ, 0x3c, !PT ;  /* 0x0000000108087812 */ /* 0x000fe200078e3cff */
[----:B------:R-:W-:Y:S01]  /*3220*/  @!PT LDS RZ, [RZ] ;  /* 0x00000000fffff984 */ /* 0x000fe20000000800 */
[----:B------:R-:W-:Y:S01]  /*3230*/  @!PT LDS RZ, [RZ] ;  /* 0x00000000fffff984 */ /* 0x000fe20000000800 */
[----:B------:R-:W-:Y:S01]  /*3240*/  @!PT LDS RZ, [RZ] ;  /* 0x00000000fffff984 */ /* 0x000fe20000000800 */
[----:B------:R-:W-:Y:S01]  /*3250*/  @!PT LDS RZ, [RZ] ;  /* 0x00000000fffff984 */ /* 0x000fe20000000800 */
[----:B------:R3:W-:Y:S06]  /*3260*/  MEMBAR.ALL.CTA ;  /* 0x0000000000007992 */ /* 0x0007ec0000008000 */
[----:B---3--:R-:W3:Y:S02]  /*3270*/  FENCE.VIEW.ASYNC.S ;  /* 0x00000000000073c6 */ /* 0x008ee40000000000 */
[----:B---3--:R-:W-:Y:S01]  /*3280*/  SYNCS.ARRIVE.TRANS64.RED.A1T0 RZ, [UR5], RZ ;  /* 0x000000ffffff79a7 */ /* 0x008fe20008100405 */
[----:B--2---:R-:W-:-:S13]  /*3290*/  LOP3.LUT P1, RZ, R6, 0x1, RZ, 0xc0, !PT ;  /* 0x0000000106ff7812 */ /* 0x004fda000782c0ff */
[----:B------:R-:W-:Y:S05]  /*32a0*/  @P1 BRA `(.L_x_39) ;  /* 0xfffffffc00981947 */ /* 0x000fea000383ffff */
[----:B------:R-:W-:-:S04]  /*32b0*/  SHF.L.U32 R0, R3, 0x1f, RZ ;  /* 0x0000001f03007819 */ /* 0x000fc800000006ff */
[----:B------:R-:W2:Y:S02]  /*32c0*/  SYNCS.PHASECHK.TRANS64 P0, [UR4+0x88], R0 ;  /* 0x00008800ff0075a7 */ /* 0x000ea40008001004 */
[----:B-12---:R-:W-:Y:S05]  /*32d0*/  @P0 EXIT ;  /* 0x000000000000094d */ /* 0x006fea0003800000 */
[----:B------:R-:W-:-:S07]  /*32e0*/  MOV R0, UR4 ;  /* 0x0000000400007c02 */ /* 0x000fce0008000f00 */
.L_x_40:
[----:B-1----:R-:W-:-:S04]  /*32f0*/  SHF.L.U32 R5, R3, 0x1f, RZ ;  /* 0x0000001f03057819 */ /* 0x002fc800000006ff */
[----:B------:R1:W2:Y:S03]  /*3300*/  SYNCS.PHASECHK.TRANS64.TRYWAIT P0, [R0+URZ+0x88], R5 ;  /* 0x00008805000075a7 */ /* 0x0002a600080011ff */
[----:B--2---:R-:W-:Y:S05]  /*3310*/  @!P0 NANOSLEEP.SYNCS 0x989680 ;  /* 0x009896800000895d */ /* 0x004fea0003900000 */
[----:B------:R-:W2:Y:S02]  /*3320*/  @!P0 SYNCS.PHASECHK.TRANS64 P0, [R0+URZ+0x88], R5 ;  /* 0x00008805000085a7 */ /* 0x000ea400080010ff */
[----:B--2---:R-:W-:Y:S05]  /*3330*/  @P0 EXIT ;  /* 0x000000000000094d */ /* 0x004fea0003800000 */
[----:B------:R-:W-:Y:S05]  /*3340*/  BRA `(.L_x_40) ;  /* 0xfffffffc00e87947 */ /* 0x000fea000383ffff */
.L_x_36:
[----:B------:R-:W-:-:S09]  /*3350*/  UISETP.NE.AND UP0, UPT, UR18, URZ, UPT ;  /* 0x000000ff1200728c */ /* 0x000fd2000bf05270 */
[----:B------:R-:W-:Y:S05]  /*3360*/  BRA.U UP0, `(.L_x_41) ;  /* 0x0000001100007547 */ /* 0x000fea000b800000 */
[----:B------:R-:W2:Y:S01]  /*3370*/  S2UR UR7, SR_CgaCtaId ;  /* 0x00000000000779c3 */ /* 0x000ea20000008800 */
[----:B------:R-:W-:Y:S01]  /*3380*/  UMOV UR4, 0x40 ;  /* 0x0000004000047882 */ /* 0x000fe20000000000 */
[----:B------:R-:W-:Y:S01]  /*3390*/  NOP ;  /* 0x0000000000007918 */ /* 0x000fe20000000000 */
[----:B------:R-:W-:Y:S01]  /*33a0*/  UMOV UR6, 0x400 ;  /* 0x0000040000067882 */ /* 0x000fe20000000000 */
[----:B--2---:R-:W-:Y:S02]  /*33b0*/  ULEA UR5, UR7, UR4, 0x18 ;  /* 0x0000000407057291 */ /* 0x004fe4000f8ec0ff */
[----:B------:R-:W-:-:S07]  /*33c0*/  ULEA UR6, UR7, UR6, 0x18 ;  /* 0x0000000607067291 */ /* 0x000fce000f8ec0ff */
[----:B------:R-:W2:Y:S02]  /*33d0*/  LDS.U8 R0, [UR5+0x1c] ;  /* 0x00001c05ff007984 */ /* 0x000ea40008000000 */
[----:B--2---:R-:W-:-:S13]  /*33e0*/  ISETP.NE.AND P0, PT, R0, RZ, PT ;  /* 0x000000ff0000720c */ /* 0x004fda0003f05270 */
[----:B------:R-:W-:Y:S05]  /*33f0*/  @P0 BRA `(.L_x_42) ;  /* 0x0000000000580947 */ /* 0x000fea0003800000 */
[----:B------:R-:W-:-:S13]  /*3400*/  ELECT P0, URZ, PT ;  /* 0x0000000000ff782f */ /* 0x000fda0003800000 */
[----:B------:R-:W-:Y:S05]  /*3410*/  @!P0 BRA `(.L_x_43) ;  /* 0x0000000000608947 */ /* 0x000fea0003800000 */
[----:B------:R-:W-:Y:S01]  /*3420*/  UMOV UR4, 0x10 ;  /* 0x0000001000047882 */ /* 0x000fe20000000000 */
[----:B------:R-:W-:Y:S01]  /*3430*/  HFMA2 R0, -RZ, RZ, 0, 5.9604644775390625e-08 ;  /* 0x00000001ff007431 */ /* 0x000fe200000001ff */
[----:B------:R-:W-:-:S03]  /*3440*/  MOV R2, 0xffff ;  /* 0x0000ffff00027802 */ /* 0x000fc60000000f00 */
[----:B------:R-:W-:Y:S04]  /*3450*/  DEPBAR.LE SB2, 0x36 ;  /* 0x0000ad800000791a */ /* 0x000fe80000000000 */
[----:B------:R-:W2:Y:S02]  /*3460*/  UTCATOMSWS.FIND_AND_SET.ALIGN UP0, UR4, UR4 ;  /* 0x00000004000475e3 */ /* 0x000ea40008000800 */
[----:B--2---:R-:W-:Y:S01]  /*3470*/  MOV R3, UR4 ;  /* 0x0000000400037c02 */ /* 0x004fe20008000f00 */
[----:B------:R-:W-:Y:S06]  /*3480*/  BRA.U UP0, `(.L_x_44) ;  /* 0x0000000100187547 */ /* 0x000fec000b800000 */
.L_x_45:
[----:B------:R-:W-:Y:S05]  /*3490*/  NANOSLEEP 0x64 ;  /* 0x000000640000795d */ /* 0x000fea0003800000 */
[----:B------:R-:W-:-:S05]  /*34a0*/  UMOV UR4, 0x10 ;  /* 0x0000001000047882 */ /* 0x000fca0000000000 */
[----:B------:R-:W-:Y:S04]  /*34b0*/  DEPBAR.LE SB2, 0x36 ;  /* 0x0000ad800000791a */ /* 0x000fe80000000000 */
[----:B------:R-:W2:Y:S02]  /*34c0*/  UTCATOMSWS.FIND_AND_SET.ALIGN UP0, UR4, UR4 ;  /* 0x00000004000475e3 */ /* 0x000ea40008000800 */
[----:B--2---:R-:W-:Y:S01]  /*34d0*/  MOV R3, UR4 ;  /* 0x0000000400037c02 */ /* 0x004fe20008000f00 */
[----:B------:R-:W-:Y:S05]  /*34e0*/  BRA.U !UP0, `(.L_x_45) ;  /* 0xfffffffd08e87547 */ /* 0x000fea000b83ffff */
.L_x_44:
[-C--:B------:R-:W-:Y:S02]  /*34f0*/  SHF.L.U32 R2, R2, R3.reuse, RZ ;  /* 0x0000000302027219 */ /* 0x080fe400000006ff */
[----:B------:R-:W-:Y:S01]  /*3500*/  SHF.L.U32 R0, R0, R3, RZ ;  /* 0x0000000300007219 */ /* 0x000fe200000006ff */
[----:B------:R-:W-:Y:S02]  /*3510*/  IMAD.SHL.U32 R3, R3, 0x20, RZ ;  /* 0x0000002003037824 */ /* 0x000fe400078e00ff */
[----:B------:R2:W-:Y:S04]  /*3520*/  ATOMS.OR RZ, [UR5+0x14], R2 ;  /* 0x00001402ffff798c */ /* 0x0005e8000b000005 */
[----:B------:R2:W-:Y:S04]  /*3530*/  ATOMS.OR RZ, [UR5+0x18], R0 ;  /* 0x00001800ffff798c */ /* 0x0005e8000b000005 */
[----:B------:R2:W-:Y:S01]  /*3540*/  STS [UR6+0xd0], R3 ;  /* 0x0000d003ff007988 */ /* 0x0005e20008000806 */
[----:B------:R-:W-:Y:S05]  /*3550*/  BRA `(.L_x_43) ;  /* 0x0000000000107947 */ /* 0x000fea0003800000 */
.L_x_42:
[----:B------:R-:W-:Y:S02]  /*3560*/  MOV R0, 0xffffffff ;  /* 0xffffffff00007802 */ /* 0x000fe40000000f00 */
[----:B------:R-:W-:-:S03]  /*3570*/  MOV R2, 0x35a0 ;  /* 0x000035a000027802 */ /* 0x000fc60000000f00 */
[----:B------:R2:W-:Y:S04]  /*3580*/  STS [UR6+0xd0], R0 ;  /* 0x0000d000ff007988 */ /* 0x0005e80008000806 */
[----:B-12--5:R-:W-:Y:S05]  /*3590*/  CALL.REL.NOINC `($__internal_1_$__cuda_sm10x_tcgen05_guardrail_trap_phase_invalid_during_alloc) ;  /* 0x00000098006c7944 */ /* 0x026fea0003c00000 */
.L_x_43:
[----:B------:R-:W-:Y:S05]  /*35a0*/  WARPSYNC.ALL ;  /* 0x0000000000007948 */ /* 0x000fea0003800000 */
[----:B------:R-:W3:Y:S01]  /*35b0*/  S2UR UR4, SR_CgaCtaId ;  /* 0x00000000000479c3 */ /* 0x000ee20000008800 */
[----:B------:R-:W-:Y:S01]  /*35c0*/  UMOV UR24, 0x400 ;  /* 0x0000040000187882 */ /* 0x000fe20000000000 */
[----:B------:R-:W-:-:S06]  /*35d0*/  NOP ;  /* 0x0000000000007918 */ /* 0x000fcc0000000000 */
[----:B------:R-:W-:Y:S06]  /*35e0*/  BAR.ARV 0x6, 0xa0 ;  /* 0x0182800000007b1d */ /* 0x000fec0000002000 */
[----:B------:R-:W4:Y:S01]  /*35f0*/  LDCU UR6, c[0x0][0x390] ;  /* 0x00007200ff0677ac */ /* 0x000f220008000800 */
[----:B------:R-:W-:Y:S01]  /*3600*/  IMAD.MOV.U32 R8, RZ, RZ, 0x1 ;  /* 0x00000001ff087424 */ /* 0x000fe200078e00ff */
[----:B------:R-:W2:Y:S01]  /*3610*/  LDCU UR7, c[0x0][0x390] ;  /* 0x00007200ff0777ac */ /* 0x000ea20008000800 */
[----:B------:R-:W-:Y:S01]  /*3620*/  UMOV UR27, URZ ;  /* 0x000000ff001b7c82 */ /* 0x000fe20008000000 */
[----:B------:R-:W-:Y:S01]  /*3630*/  UMOV UR23, URZ ;  /* 0x000000ff00177c82 */ /* 0x000fe20008000000 */
[----:B---3--:R-:W-:Y:S01]  /*3640*/  ULEA UR24, UR4, UR24, 0x18 ;  /* 0x0000001804187291 */ /* 0x008fe2000f8ec0ff */
[----:B------:R-:W-:Y:S01]  /*3650*/  UMOV UR44, 0x0 ;  /* 0x00000000002c7882 */ /* 0x000fe20000000000 */
[----:B------:R-:W-:-:S02]  /*3660*/  UMOV UR45, 0x8218910 ;  /* 0x08218910002d7882 */ /* 0x000fc40000000000 */
[----:B------:R-:W-:Y:S02]  /*3670*/  UIADD3 UR4, UPT, UPT, UR24, 0x8400, URZ ;  /* 0x0000840018047890 */ /* 0x000fe4000fffe0ff */
[----:B------:R-:W-:Y:S02]  /*3680*/  UIADD3 UR5, UPT, UPT, UR24, 0x20400, URZ ;  /* 0x0002040018057890 */ /* 0x000fe4000fffe0ff */
[----:B----4-:R-:W-:Y:S01]  /*3690*/  UIADD3 UR6, UPT, UPT, UR6, 0x3f, URZ ;  /* 0x0000003f06067890 */ /* 0x010fe2000fffe0ff */
[----:B------:R-:W3:Y:S01]  /*36a0*/  LDS R9, [UR24+0xd0] ;  /* 0x0000d018ff097984 */ /* 0x000ee20008000800 */
[----:B------:R-:W-:Y:S02]  /*36b0*/  USHF.R.U32.HI UR25, URZ, 0x4, UR4 ;  /* 0x00000004ff197899 */ /* 0x000fe40008011604 */
[----:B------:R-:W-:Y:S02]  /*36c0*/  USHF.R.S32.HI UR29, URZ, 0x1f, UR6 ;  /* 0x0000001fff1d7899 */ /* 0x000fe40008011406 */
[----:B------:R-:W-:-:S02]  /*36d0*/  USHF.R.U32.HI UR4, URZ, 0x4, UR5 ;  /* 0x00000004ff047899 */ /* 0x000fc40008011605 */
[----:B------:R-:W-:Y:S02]  /*36e0*/  ULEA.HI UR29, UR29, UR6, URZ, 0x6 ;  /* 0x000000061d1d7291 */ /* 0x000fe4000f8f30ff */
[----:B------:R-:W-:Y:S02]  /*36f0*/  UIADD3 UR46, UPT, UPT, UR24, 0x88, URZ ;  /* 0x00000088182e7890 */ /* 0x000fe4000fffe0ff */
[----:B------:R-:W-:Y:S02]  /*3700*/  USHF.R.S32.HI UR29, URZ, 0x6, UR29 ;  /* 0x00000006ff1d7899 */ /* 0x000fe4000801141d */
[----:B------:R-:W-:Y:S02]  /*3710*/  ULOP3.LUT UR25, UR25, 0x3fff, URZ, 0xc0, !UPT ;  /* 0x00003fff19197892 */ /* 0x000fe4000f8ec0ff */
[----:B------:R-:W-:Y:S02]  /*3720*/  UISETP.LT.AND UP0, UPT, UR29, 0x1, UPT ;  /* 0x000000011d00788c */ /* 0x000fe4000bf01270 */
[----:B------:R-:W-:-:S02]  /*3730*/  ULOP3.LUT UR4, UR4, 0x3fff, URZ, 0xc0, !UPT ;  /* 0x00003fff04047892 */ /* 0x000fc4000f8ec0ff */
[----:B------:R-:W-:Y:S01]  /*3740*/  USEL UR47, UR29, 0x1, !UP0 ;  /* 0x000000011d2f7887 */ /* 0x000fe2000c000000 */
[----:B------:R-:W-:Y:S01]  /*3750*/  UMOV UR42, 0x0 ;  /* 0x00000000002a7882 */ /* 0x000fe20000000000 */
[----:B------:R-:W-:Y:S01]  /*3760*/  UMOV UR43, 0x8218910 ;  /* 0x08218910002b7882 */ /* 0x000fe20000000000 */
[----:B------:R-:W-:Y:S01]  /*3770*/  UMOV UR40, 0x0 ;  /* 0x0000000000287882 */ /* 0x000fe20000000000 */
[----:B------:R-:W-:Y:S01]  /*3780*/  UMOV UR41, 0x8218910 ;  /* 0x0821891000297882 */ /* 0x000fe20000000000 */
[----:B------:R-:W-:Y:S01]  /*3790*/  UMOV UR38, 0x0 ;  /* 0x0000000000267882 */ /* 0x000fe20000000000 */
[----:B-1----:R-:W-:Y:S01]  /*37a0*/  UMOV UR39, 0x8218910 ;  /* 0x0821891000277882 */ /* 0x002fe20000000000 */
[----:B------:R-:W-:Y:S01]  /*37b0*/  UMOV UR36, 0x0 ;  /* 0x0000000000247882 */ /* 0x000fe20000000000 */
[----:B------:R-:W-:Y:S01]  /*37c0*/  UMOV UR37, 0x8218910 ;  /* 0x0821891000257882 */ /* 0x000fe20000000000 */
[----:B------:R-:W-:Y:S02]  /*37d0*/  UPRMT UR46, URZ, 0x654, UR46 ;  /* 0x00000654ff2e7896 */ /* 0x000fe4000800002e */
[----:B------:R-:W-:-:S02]  /*37e0*/  ULOP3.LUT UR25, UR25, 0x2000000, URZ, 0xfc, !UPT ;  /* 0x0200000019197892 */ /* 0x000fc4000f8efcff */
[----:B------:R-:W-:Y:S02]  /*37f0*/  ULOP3.LUT UR26, UR4, 0x2000000, URZ, 0xfc, !UPT ;  /* 0x02000000041a7892 */ /* 0x000fe4000f8efcff */
[----:B------:R-:W-:Y:S02]  /*3800*/  UIADD3 UR47, UPT, UPT, -UR47, URZ, URZ ;  /* 0x000000ff2f2f7290 */ /* 0x000fe4000fffe1ff */
[----:B--2---:R-:W-:Y:S01]  /*3810*/  UISETP.GE.AND UP4, UPT, UR7, 0x1, UPT ;  /* 0x000000010700788c */ /* 0x004fe2000bf86270 */
[----:B------:R-:W-:Y:S01]  /*3820*/  UMOV UR34, 0x0 ;  /* 0x0000000000227882 */ /* 0x000fe20000000000 */
[C---:B---3--:R-:W-:Y:S01]  /*3830*/  VIADD R3, R9.reuse, 0x80 ;  /* 0x0000008009037836 */ /* 0x048fe20000000000 */
[----:B------:R-:W-:Y:S01]  /*3840*/  LOP3.LUT R2, R9, 0xffff, RZ, 0xc0, !PT ;  /* 0x0000ffff09027812 */ /* 0x000fe200078ec0ff */
[----:B------:R-:W-:Y:S01]  /*3850*/  UMOV UR35, 0x8218910 ;  /* 0x0821891000237882 */ /* 0x000fe20000000000 */
[----:B------:R-:W-:Y:S01]  /*3860*/  UMOV UR32, 0x0 ;  /* 0x0000000000207882 */ /* 0x000fe20000000000 */
[----:B------:R-:W-:Y:S01]  /*3870*/  UMOV UR33, 0x8218910 ;  /* 0x0821891000217882 */ /* 0x000fe20000000000 */
[----:B------:R-:W-:Y:S01]  /*3880*/  LOP3.LUT R3, R3, 0xffff, RZ, 0xc0, !PT ;  /* 0x0000ffff03037812 */ /* 0x000fe200078ec0ff */
[----:B------:R-:W-:Y:S01]  /*3890*/  UMOV UR30, 0x0 ;  /* 0x00000000001e7882 */ /* 0x000fe20000000000 */
[----:B------:R-:W-:-:S03]  /*38a0*/  UMOV UR31, 0x8218910 ;  /* 0x08218910001f7882 */ /* 0x000fc60000000000 */
[----:B------:R1:W-:Y:S02]  /*38b0*/  STL.64 [R1], R2 ;  /* 0x0000000201007387 */ /* 0x0003e40000100a00 */
[----:B-1----:R-:W-:-:S07]  /*38c0*/  CS2R R2, SRZ ;  /* 0x0000000000027805 */ /* 0x002fce000001ff00 */
.L_x_52:
[----:B-1----:R-:W-:-:S04]  /*38d0*/  SHF.L.U32 R5, R3, 0x1f, RZ ;  /* 0x0000001f03057819 */ /* 0x002fc800000006ff */
[----:B------:R-:W1:Y:S02]  /*38e0*/  SYNCS.PHASECHK.TRANS64.TRYWAIT P0, [UR24+0x80], R5 ;  /* 0x00008005ff0075a7 */ /* 0x000e640008001118 */
[----:B-12---:R-:W-:Y:S05]  /*38f0*/  @!P0 BRA `(.L_x_46) ;  /* 0x0000008c00088947 */ /* 0x006fea0003800000 */
.L_x_171:
[----:B-1----:R-:W1:Y:S01]  /*3900*/  LDS.128 R4, [UR24+0xc0] ;  /* 0x0000c018ff047984 */ /* 0x002e620008000c00 */
[----:B------:R-:W-:Y:S01]  /*3910*/  ULEA UR28, UR27, UR24, 0x3 ;  /* 0x000000181b1c7291 */ /* 0x000fe2000f8e18ff */
[----:B------:R-:W-:Y:S01]  /*3920*/  SHF.L.U32 R0, R8, 0x1f, RZ ;  /* 0x0000001f08007819 */ /* 0x000fe200000006ff */
[----:B------:R-:W-:Y:S01]  /*3930*/  @!PT LDS RZ, [RZ] ;  /* 0x00000000fffff984 */ /* 0x000fe20000000800 */
[----:B------:R-:W-:Y:S01]  /*3940*/  @!PT LDS RZ, [RZ] ;  /* 0x00000000fffff984 */ /* 0x000fe20000000800 */
[----:B------:R-:W-:Y:S01]  /*3950*/  @!PT LDS RZ, [RZ] ;  /* 0x00000000fffff984 */ /* 0x000fe20000000800 */
[----:B------:R-:W-:Y:S01]  /*3960*/  @!PT LDS RZ, [RZ] ;  /* 0x00000000fffff984 */ /* 0x000fe20000000800 */
[----:B------:R2:W-:Y:S06]  /*3970*/  MEMBAR.ALL.CTA ;  /* 0x0000000000007992 */ /* 0x0005ec0000008000 */
[----:B--2---:R-:W2:Y:S02]  /*3980*/  FENCE.VIEW.ASYNC.S ;  /* 0x00000000000073c6 */ /* 0x004ea40000000000 */
[----:B--2---:R-:W-:Y:S01]  /*3990*/  SYNCS.ARRIVE.TRANS64.RED.A1T0 RZ, [UR46], RZ ;  /* 0x000000ffffff79a7 */ /* 0x004fe2000810042e */
[----:B------:R-:W2:Y:S01]  /*39a0*/  SYNCS.PHASECHK.TRANS64.TRYWAIT P0, [UR28+0xa0], R0 ;  /* 0x0000a000ff0075a7 */ /* 0x000ea2000800111c */
[----:B-1----:R-:W-:Y:S01]  /*39b0*/  LOP3.LUT P3, RZ, R6, 0x1, RZ, 0xc0, !PT ;  /* 0x0000000106ff7812 */ /* 0x002fe2000786c0ff */
[----:B--2---:R-:W-:-:S12]  /*39c0*/  @!P0 BRA `(.L_x_47) ;  /* 0x0000008800ec8947 */ /* 0x004fd80003800000 */
.L_x_173:
[----:B------:R-:W-:Y:S05]  /*39d0*/  BRA.U !UP4, `(.L_x_48) ;  /* 0x000000050c547547 */ /* 0x000fea000b800000 */
[----:B-1----:R-:W-:Y:S01]  /*39e0*/  IMAD.U32 R0, RZ, RZ, UR27 ;  /* 0x0000001bff007e24 */ /* 0x002fe2000f8e00ff */
[----:B------:R-:W-:-:S04]  /*39f0*/  ULEA UR4, UR23, UR24, 0x3 ;  /* 0x0000001817047291 */ /* 0x000fc8000f8e18ff */
[----:B------:R-:W-:Y:S02]  /*3a00*/  LEA R4, R0, R1, 0x2 ;  /* 0x0000000100047211 */ /* 0x000fe400078e10ff */
[----:B------:R-:W-:-:S04]  /*3a10*/  SHF.L.U32 R0, R2, 0x1f, RZ ;  /* 0x0000001f02007819 */ /* 0x000fc800000006ff */
[----:B------:R-:W5:Y:S01]  /*3a20*/  LDL R4, [R4] ;  /* 0x0000000004047983 */ /* 0x000f620000100800 */
[----:B------:R1:W2:Y:S01]  /*3a30*/  SYNCS.PHASECHK.TRANS64.TRYWAIT P2, [UR4], R0 ;  /* 0x00000000ff0075a7 */ /* 0x0002a20008041104 */
[----:B------:R-:W-:Y:S01]  /*3a40*/  UPLOP3.LUT UP2, UPT, UPT, UPT, UPT, 0x40, 0x4 ;  /* 0x000000000004789c */ /* 0x000fe20003f4e870 */
[----:B------:R-:W-:Y:S01]  /*3a50*/  UMOV UR22, UR47 ;  /* 0x0000002f00167c82 */ /* 0x000fe20008000000 */
[----:B------:R-:W-:Y:S01]  /*3a60*/  UMOV UR21, UR29 ;  /* 0x0000001d00157c82 */ /* 0x000fe20008000000 */
[----:B------:R-:W-:-:S08]  /*3a70*/  UMOV UR5, UR23 ;  /* 0x0000001700057c82 */ /* 0x000fd00008000000 */
.L_x_51:
[----:B------:R-:W-:Y:S02]  /*3a80*/  UIADD3 UR22, UPT, UPT, UR22, 0x1, URZ ;  /* 0x0000000116167890 */ /* 0x000fe4000fffe0ff */
[----:B------:R-:W-:Y:S02]  /*3a90*/  ULEA UR20, UR5, UR24, 0x3 ;  /* 0x0000001805147291 */ /* 0x000fe4000f8e18ff */
[----:B------:R-:W-:Y:S01]  /*3aa0*/  UISETP.NE.AND UP3, UPT, UR22, URZ, UPT ;  /* 0x000000ff1600728c */ /* 0x000fe2000bf65270 */
[----:B--23--:R-:W-:Y:S10]  /*3ab0*/  @P2 BRA `(.L_x_49) ;  /* 0x00000000000c2947 */ /* 0x00cff40003800000 */
[----:B------:R-:W-:Y:S04]  /*3ac0*/  SHF.L.U32 R5, R2, 0x1f, RZ ;  /* 0x0000001f02057819 */ /* 0x000fe800000006ff */
[----:B------:R-:W2:Y:S02]  /*3ad0*/  SYNCS.PHASECHK.TRANS64.TRYWAIT P0, [UR20], R5 ;  /* 0x00000005ff0075a7 */ /* 0x000ea40008001114 */
[----:B--2---:R-:W-:Y:S05]  /*3ae0*/  @!P0 BRA `(.L_x_50) ;  /* 0x0000008800bc8947 */ /* 0x004fea0003800000 */
.L_x_49:
[----:B------:R-:W-:Y:S01]  /*3af0*/  UISETP.NE.AND UP0, UPT, UR21, 0x1, UPT ;  /* 0x000000011500788c */ /* 0x000fe2000bf05270 */
[----:B------:R-:W-:Y:S01]  /*3b00*/  PLOP3.LUT P2, PT, PT, PT, PT, 0x80, 0x8 ;  /* 0x000000000008781c */ /* 0x000fe20003f4f070 */
[----:B------:R-:W-:Y:S01]  /*3b10*/  UIADD3 UR4, UPT, UPT, UR5, 0x1, URZ ;  /* 0x0000000105047890 */ /* 0x000fe2000fffe0ff */
[----:B------:R-:W-:Y:S03]  /*3b20*/  ELECT P1, URZ, PT ;  /* 0x0000000000ff782f */ /* 0x000fe60003820000 */
[----:B------:R-:W-:Y:S01]  /*3b30*/  UISETP.NE.AND UP1, UPT, UR4, 0x3, UPT ;  /* 0x000000030400788c */ /* 0x000fe2000bf25270 */
[----:B------:R-:W-:Y:S01]  /*3b40*/  PLOP3.LUT P0, PT, PT, PT, UP0, 0x80, 0x8 ;  /* 0x000000000008781c */ /* 0x000fe20003f0f008 */
[----:B------:R-:W-:Y:S02]  /*3b50*/  ULEA UR18, UR5, UR26, 0xb ;  /* 0x0000001a05127291 */ /* 0x000fe4000f8e58ff */
[----:B------:R-:W-:Y:S02]  /*3b60*/  USEL UR6, URZ, 0x1, UP1 ;  /* 0x00000001ff067887 */ /* 0x000fe40008800000 */
[----:B------:R-:W-:Y:S02]  /*3b70*/  USEL UR23, UR4, URZ, UP1 ;  /* 0x000000ff04177287 */ /* 0x000fe40008800000 */
[----:B------:R-:W-:Y:S02]  /*3b80*/  ULEA UR16, UR5, UR25, 0xb ;  /* 0x0000001905107291 */ /* 0x000fe4000f8e58ff */
[----:B------:R-:W-:Y:S01]  /*3b90*/  @UP0 ULEA UR4, UR23, UR24, 0x3 ;  /* 0x0000001817040291 */ /* 0x000fe2000f8e18ff */
[----:B------:R-:W-:Y:S01]  /*3ba0*/  LOP3.LUT R2, R2, UR6, RZ, 0x3c, !PT ;  /* 0x0000000602027c12 */ /* 0x000fe2000f8e3cff */
[----:B------:R-:W-:Y:S01]  /*3bb0*/  UIADD3 UR8, UPT, UPT, UR18, 0x40, URZ ;  /* 0x0000004012087890 */ /* 0x000fe2000fffe0ff */
[----:B-----5:R-:W-:Y:S01]  /*3bc0*/  @P1 R2UR.BROADCAST UR6, R4 ;  /* 0x00000000040612ca */ /* 0x020fe200008e0000 */
[----:B------:R-:W-:Y:S01]  /*3bd0*/  UIADD3 UR12, UPT, UPT, UR18, 0x80, URZ ;  /* 0x00000080120c7890 */ /* 0x000fe2000fffe0ff */
[----:B-1----:R-:W-:Y:S01]  /*3be0*/  @P0 SHF.L.U32 R0, R2, 0x1f, RZ ;  /* 0x0000001f02000819 */ /* 0x002fe200000006ff */
[----:B------:R-:W-:Y:S02]  /*3bf0*/  UIADD3 UR10, UPT, UPT, UR18, 0xc0, URZ ;  /* 0x000000c0120a7890 */ /* 0x000fe4000fffe0ff */
[----:B------:R-:W-:Y:S01]  /*3c00*/  UIADD3 UR21, UPT, UPT, UR21, -0x1, URZ ;  /* 0xffffffff15157890 */ /* 0x000fe2000fffe0ff */
[----:B------:R3:W4:Y:S01]  /*3c10*/  @P0 SYNCS.PHASECHK.TRANS64.TRYWAIT P2, [UR4], R0 ;  /* 0x00000000ff0005a7 */ /* 0x0007220008041104 */
[----:B------:R-:W-:Y:S11]  /*3c20*/  ELECT P0, URZ, PT ;  /* 0x0000000000ff782f */ /* 0x000ff60003800000 */
[----:B------:R-:W-:Y:S02]  /*3c30*/  @!UPT UIADD3 URZ, UPT, UPT, URZ, URZ, URZ ;  /* 0x000000fffffff290 */ /* 0x000fe4000fffe0ff */
[C---:B------:R-:W-:Y:S01]  /*3c40*/  @P0 R2UR.BROADCAST UR15, R4.reuse ;  /* 0x00000000040f02ca */ /* 0x040fe200008e0000 */
[----:B------:R-:W-:Y:S01]  /*3c50*/  UIADD3 UR4, UPT, UPT, UR16, 0x40, URZ ;  /* 0x0000004010047890 */ /* 0x000fe2000fffe0ff */
[----:B------:R-:W-:Y:S11]  /*3c60*/  ELECT P0, URZ, PT ;  /* 0x0000000000ff782f */ /* 0x000ff60003800000 */
[----:B------:R-:W-:Y:S02]  /*3c70*/  @!UPT UIADD3 URZ, UPT, UPT, URZ, URZ, URZ ;  /* 0x000000fffffff290 */ /* 0x000fe4000fffe0ff */
[C---:B------:R-:W-:Y:S02]  /*3c80*/  @P0 R2UR.BROADCAST UR14, R4.reuse ;  /* 0x00000000040e02ca */ /* 0x040fe400008e0000 */
[----:B------:R-:W-:Y:S01]  /*3c90*/  ELECT P0, URZ, PT ;  /* 0x0000000000ff782f */ /* 0x000fe20003800000 */
[----:B------:R-:W-:Y:S01]  /*3ca0*/  UMOV UR19, 0x20004020 ;  /* 0x2000402000137882 */ /* 0x000fe20000000000 */
[----:B------:R-:W-:Y:S01]  /*3cb0*/  UMOV UR17, 0x20004020 ;  /* 0x2000402000117882 */ /* 0x000fe20000000000 */
[----:B------:R-:W-:Y:S01]  /*3cc0*/  UMOV UR9, 0x20004020 ;  /* 0x2000402000097882 */ /* 0x000fe20000000000 */
[----:B------:R1:W-:Y:S01]  /*3cd0*/  UTCHMMA gdesc[UR16], gdesc[UR18], tmem[UR6], tmem[UR44], idesc[UR45], UP2 ;  /* 0x00ff2c12100075ea */ /* 0x0003e20009000006 */
[----:B------:R-:W-:Y:S01]  /*3ce0*/  UPLOP3.LUT UP2, UPT, UPT, UPT, UPT, 0x80, 0x8 ;  /* 0x000000000008789c */ /* 0x000fe20003f4f070 */
[----:B------:R-:W-:Y:S01]  /*3cf0*/  UMOV UR5, 0x20004020 ;  /* 0x2000402000057882 */ /* 0x000fe20000000000 */
[----:B------:R-:W-:Y:S01]  /*3d00*/  UMOV UR13, 0x20004020 ;  /* 0x20004020000d7882 */ /* 0x000fe20000000000 */
[----:B------:R2:W-:Y:S01]  /*3d10*/  UTCHMMA gdesc[UR4], gdesc[UR8], tmem[UR15], tmem[UR42], idesc[UR43], UPT ;  /* 0x00ff2a08040075ea */ /* 0x0005e2000b80000f */
[----:B------:R-:W-:Y:S01]  /*3d20*/  UMOV UR7, 0x20004020 ;  /* 0x2000402000077882 */ /* 0x000fe20000000000 */
[----:B------:R-:W-:Y:S01]  /*3d30*/  UMOV UR11, 0x20004020 ;  /* 0x20004020000b7882 */ /* 0x000fe20000000000 */
[----:B-1----:R-:W-:Y:S02]  /*3d40*/  UIADD3 UR6, UPT, UPT, UR16, 0x80, URZ ;  /* 0x0000008010067890 */ /* 0x002fe4000fffe0ff */
[C---:B------:R-:W-:Y:S02]  /*3d50*/  @P0 R2UR.BROADCAST UR19, R4.reuse ;  /* 0x00000000041302ca */ /* 0x040fe400008e0000 */
[----:B------:R-:W-:Y:S11]  /*3d60*/  ELECT P0, URZ, PT ;  /* 0x0000000000ff782f */ /* 0x000ff60003800000 */
[----:B------:R-:W-:Y:S02]  /*3d70*/  @!UPT UIADD3 URZ, UPT, UPT, URZ, URZ, URZ ;  /* 0x000000fffffff290 */ /* 0x000fe4000fffe0ff */
[C---:B------:R-:W-:Y:S02]  /*3d80*/  @P0 R2UR.BROADCAST UR17, R4.reuse ;  /* 0x00000000041102ca */ /* 0x040fe400008e0000 */
[----:B------:R-:W-:Y:S01]  /*3d90*/  ELECT P0, URZ, PT ;  /* 0x0000000000ff782f */ /* 0x000fe20003800000 */
[----:B--2---:R-:W-:Y:S02]  /*3da0*/  UIADD3 UR4, UPT, UPT, UR16, 0xc0, URZ ;  /* 0x000000c010047890 */ /* 0x004fe4000fffe0ff */
[----:B------:R-:W-:Y:S01]  /*3db0*/  UIADD3 UR8, UPT, UPT, UR18, 0x100, URZ ;  /* 0x0000010012087890 */ /* 0x000fe2000fffe0ff */
[----:B------:R1:W-:Y:S01]  /*3dc0*/  UTCHMMA gdesc[UR6], gdesc[UR12], tmem[UR14], tmem[UR40], idesc[UR41], UPT ;  /* 0x00ff280c060075ea */ /* 0x0003e2000b80000e */
[----:B------:R-:W-:Y:S05]  /*3dd0*/  UMOV UR15, 0x20004020 ;  /* 0x20004020000f7882 */ /* 0x000fea0000000000 */
[----:B------:R2:W-:Y:S01]  /*3de0*/  UTCHMMA gdesc[UR4], gdesc[UR10], tmem[UR19], tmem[UR38], idesc[UR39], UPT ;  /* 0x00ff260a040075ea */ /* 0x0005e2000b800013 */
[----:B-1----:R-:W-:Y:S02]  /*3df0*/  UIADD3 UR6, UPT, UPT, UR16, 0x100, URZ ;  /* 0x0000010010067890 */ /* 0x002fe4000fffe0ff */
[----:B------:R-:W-:Y:S02]  /*3e00*/  UIADD3 UR14, UPT, UPT, UR18, 0x140, URZ ;  /* 0x00000140120e7890 */ /* 0x000fe4000fffe0ff */
[----:B------:R-:W-:Y:S02]  /*3e10*/  UIADD3 UR12, UPT, UPT, UR18, 0x180, URZ ;  /* 0x00000180120c7890 */ /* 0x000fe4000fffe0ff */
[----:B--2---:R-:W-:Y:S01]  /*3e20*/  UIADD3 UR4, UPT, UPT, UR16, 0x140, URZ ;  /* 0x0000014010047890 */ /* 0x004fe2000fffe0ff */
[C---:B------:R-:W-:Y:S02]  /*3e30*/  @P0 R2UR.BROADCAST UR19, R4.reuse ;  /* 0x00000000041302ca */ /* 0x040fe400008e0000 */
[----:B------:R-:W-:Y:S01]  /*3e40*/  ELECT P0, URZ, PT ;  /* 0x0000000000ff782f */ /* 0x000fe20003800000 */
[----:B------:R1:W-:Y:S01]  /*3e50*/  UTCHMMA gdesc[UR6], gdesc[UR8], tmem[UR17], tmem[UR36], idesc[UR37], UPT ;  /* 0x00ff2408060075ea */ /* 0x0003e2000b800011 */
[----:B------:R-:W-:Y:S09]  /*3e60*/  UIADD3 UR10, UPT, UPT, UR18, 0x1c0, URZ ;  /* 0x000001c0120a7890 */ /* 0x000ff2000fffe0ff */
[----:B------:R2:W-:Y:S01]  /*3e70*/  UTCHMMA gdesc[UR4], gdesc[UR14], tmem[UR19], tmem[UR34], idesc[UR35], UPT ;  /* 0x00ff220e040075ea */ /* 0x0005e2000b800013 */
[----:B-1----:R-:W-:Y:S01]  /*3e80*/  UIADD3 UR8, UPT, UPT, UR16, 0x180, URZ ;  /* 0x0000018010087890 */ /* 0x002fe2000fffe0ff */
[C---:B------:R-:W-:Y:S02]  /*3e90*/  @P0 R2UR.BROADCAST UR17, R4.reuse ;  /* 0x00000000041102ca */ /* 0x040fe400008e0000 */
[----:B------:R-:W-:Y:S01]  /*3ea0*/  ELECT P0, URZ, PT ;  /* 0x0000000000ff782f */ /* 0x000fe20003800000 */
[----:B------:R-:W-:Y:S02]  /*3eb0*/  UIADD3 UR6, UPT, UPT, UR16, 0x1c0, URZ ;  /* 0x000001c010067890 */ /* 0x000fe4000fffe0ff */
[----:B--2---:R-:W-:Y:S10]  /*3ec0*/  UIADD3 UR4, UPT, UPT, UR20, 0x18, URZ ;  /* 0x0000001814047890 */ /* 0x004ff4000fffe0ff */
[----:B------:R-:W-:Y:S01]  /*3ed0*/  @P0 R2UR.BROADCAST UR14, R4 ;  /* 0x00000000040e02ca */ /* 0x000fe200008e0000 */
[----:B------:R-:W-:Y:S01]  /*3ee0*/  UMOV UR5, UR23 ;  /* 0x0000001700057c82 */ /* 0x000fe20008000000 */
[----:B------:R3:W-:Y:S11]  /*3ef0*/  UTCHMMA gdesc[UR8], gdesc[UR12], tmem[UR17], tmem[UR32], idesc[UR33], UPT ;  /* 0x00ff200c080075ea */ /* 0x0007f6000b800011 */
[----:B------:R3:W-:Y:S01]  /*3f00*/  UTCHMMA gdesc[UR6], gdesc[UR10], tmem[UR14], tmem[UR30], idesc[UR31], UPT ;  /* 0x00ff1e0a060075ea */ /* 0x0007e2000b80000e */
[----:B------:R3:W-:Y:S01]  /*3f10*/  UTCBAR [UR4], URZ ;  /* 0x000000ff040073e9 */ /* 0x0007e200080000ff */
[----:B----4-:R-:W-:Y:S05]  /*3f20*/  BRA.U UP3, `(.L_x_51) ;  /* 0xfffffff903d47547 */ /* 0x010fea000b83ffff */
.L_x_48:
[----:B---3--:R-:W-:Y:S01]  /*3f30*/  UIADD3 UR4, UPT, UPT, UR27, 0x1, URZ ;  /* 0x000000011b047890 */ /* 0x008fe2000fffe0ff */
[----:B------:R-:W-:Y:S01]  /*3f40*/  LOP3.LUT R3, R3, 0x1, RZ, 0x3c, !PT ;  /* 0x0000000103037812 */ /* 0x000fe200078e3cff */
[----:B------:R-:W-:Y:S02]  /*3f50*/  UIADD3 UR5, UPT, UPT, UR28, 0x90, URZ ;  /* 0x000000901c057890 */ /* 0x000fe4000fffe0ff */
[----:B------:R-:W-:-:S04]  /*3f60*/  UISETP.NE.AND UP0, UPT, UR4, 0x2, UPT ;  /* 0x000000020400788c */ /* 0x000fc8000bf05270 */
[----:B------:R-:W-:Y:S02]  /*3f70*/  USEL UR6, URZ, 0x1, UP0 ;  /* 0x00000001ff067887 */ /* 0x000fe40008000000 */
[----:B------:R-:W-:Y:S01]  /*3f80*/  USEL UR27, UR4, URZ, UP0 ;  /* 0x000000ff041b7287 */ /* 0x000fe20008000000 */
[----:B------:R2:W-:Y:S03]  /*3f90*/  UTCBAR [UR5], URZ ;  /* 0x000000ff050073e9 */ /* 0x0005e600080000ff */
[----:B------:R-:W-:Y:S01]  /*3fa0*/  LOP3.LUT R8, R8, UR6, RZ, 0x3c, !PT ;  /* 0x0000000608087c12 */ /* 0x000fe2000f8e3cff */
[----:B------:R-:W-:Y:S07]  /*3fb0*/  @P3 BRA `(.L_x_52) ;  /* 0xfffffff800443947 */ /* 0x000fee000383ffff */
[----:B------:R-:W3:Y:S01]  /*3fc0*/  S2UR UR6, SR_CgaCtaId ;  /* 0x00000000000679c3 */ /* 0x000ee20000008800 */
[----:B------:R-:W-:Y:S01]  /*3fd0*/  ELECT P0, URZ, PT ;  /* 0x0000000000ff782f */ /* 0x000fe20003800000 */
[----:B-1----:R-:W-:Y:S01]  /*3fe0*/  IMAD.MOV.U32 R0, RZ, RZ, 0x1 ;  /* 0x00000001ff007424 */ /* 0x002fe200078e00ff */
[----:B------:R-:W-:Y:S01]  /*3ff0*/  UIADD3 UR24, UPT, UPT, UR24, 0xa0, URZ ;  /* 0x000000a018187890 */ /* 0x000fe2000fffe0ff */
[----:B------:R-:W-:Y:S01]  /*4000*/  SHF.L.U32 R3, R8, 0x1f, RZ ;  /* 0x0000001f08037819 */ /* 0x000fe200000006ff */
[----:B------:R-:W-:-:S03]  /*4010*/  UMOV UR4, 0x40 ;  /* 0x0000004000047882 */ /* 0x000fc60000000000 */
[----:B------:R-:W-:Y:S01]  /*4020*/  UVIRTCOUNT.DEALLOC.SMPOOL 0x80 ;  /* 0x000000800000784c */ /* 0x000fe20000000000 */
[----:B---3--:R-:W-:Y:S02]  /*4030*/  ULEA UR6, UR6, UR4, 0x18 ;  /* 0x0000000406067291 */ /* 0x008fe4000f8ec0ff */
[----:B------:R-:W-:-:S07]  /*4040*/  ULEA UR4, UR27, UR24, 0x3 ;  /* 0x000000181b047291 */ /* 0x000fce000f8e18ff */
[----:B------:R1:W-:Y:S02]  /*4050*/  @P0 STS.U8 [UR6+0x1c], R0 ;  /* 0x00001c00ff000988 */ /* 0x0003e40008000006 */
[----:B------:R-:W3:Y:S02]  /*4060*/  SYNCS.PHASECHK.TRANS64.TRYWAIT P0, [UR4], R3 ;  /* 0x00000003ff0075a7 */ /* 0x000ee40008001104 */
[----:B-1-3--:R-:W-:Y:S05]  /*4070*/  @!P0 BRA `(.L_x_53) ;  /* 0x0000008400708947 */ /* 0x00afea0003800000 */
.L_x_176:
[----:B------:R-:W-:-:S04]  /*4080*/  UIADD3 UR4, UPT, UPT, UR27, 0x1, URZ ;  /* 0x000000011b047890 */ /* 0x000fc8000fffe0ff */
[----:B------:R-:W-:-:S04]  /*4090*/  UISETP.NE.AND UP0, UPT, UR4, 0x2, UPT ;  /* 0x000000020400788c */ /* 0x000fc8000bf05270 */
[----:B--2---:R-:W-:Y:S02]  /*40a0*/  USEL UR5, URZ, 0x1, UP0 ;  /* 0x00000001ff057887 */ /* 0x004fe40008000000 */
[----:B------:R-:W-:-:S04]  /*40b0*/  USEL UR4, UR4, URZ, UP0 ;  /* 0x000000ff04047287 */ /* 0x000fc80008000000 */
[----:B------:R-:W-:Y:S01]  /*40c0*/  ULEA UR4, UR4, UR24, 0x3 ;  /* 0x0000001804047291 */ /* 0x000fe2000f8e18ff */
[----:B-1----:R-:W-:-:S04]  /*40d0*/  LOP3.LUT R3, R8, UR5, RZ, 0x3c, !PT ;  /* 0x0000000508037c12 */ /* 0x002fc8000f8e3cff */
[----:B------:R-:W-:-:S04]  /*40e0*/  SHF.L.U32 R3, R3, 0x1f, RZ ;  /* 0x0000001f03037819 */ /* 0x000fc800000006ff */
[----:B------:R-:W1:Y:S02]  /*40f0*/  SYNCS.PHASECHK.TRANS64.TRYWAIT P0, [UR4], R3 ;  /* 0x00000003ff0075a7 */ /* 0x000e640008001104 */
[----:B-1----:R-:W-:Y:S05]  /*4100*/  @!P0 BRA `(.L_x_54) ;  /* 0x0000008400648947 */ /* 0x002fea0003800000 */
.L_x_178:
[----:B------:R-:W-:Y:S01]  /*4110*/  NOP ;  /* 0x0000000000007918 */ /* 0x000fe20000000000 */
[----:B-1----:R-:W1:Y:S01]  /*4120*/  LDS R0, [UR6+0x14] ;  /* 0x00001406ff007984 */ /* 0x002e620008000800 */
[----:B------:R-:W-:Y:S01]  /*4130*/  LOP3.LUT R2, R9, 0xffff, RZ, 0xc0, !PT ;  /* 0x0000ffff09027812 */ /* 0x000fe200078ec0ff */
[----:B------:R-:W-:Y:S02]  /*4140*/  IMAD.MOV.U32 R3, RZ, RZ, 0xffff ;  /* 0x0000ffffff037424 */ /* 0x000fe400078e00ff */
[----:B------:R-:W-:Y:S01]  /*4150*/  IMAD.MOV.U32 R5, RZ, RZ, 0x1 ;  /* 0x00000001ff057424 */ /* 0x000fe200078e00ff */
[----:B------:R-:W-:-:S04]  /*4160*/  SHF.R.U32.HI R2, RZ, 0x5, R2 ;  /* 0x00000005ff027819 */ /* 0x000fc80000011602 */
[-C--:B------:R-:W-:Y:S02]  /*4170*/  SHF.L.U32 R3, R3, R2.reuse, RZ ;  /* 0x0000000203037219 */ /* 0x080fe400000006ff */
[----:B------:R-:W-:Y:S02]  /*4180*/  SHF.L.U32 R5, R5, R2, RZ ;  /* 0x0000000205057219 */ /* 0x000fe400000006ff */
[----:B-1----:R-:W-:-:S04]  /*4190*/  LOP3.LUT R0, R0, R3, RZ, 0xc0, !PT ;  /* 0x0000000300007212 */ /* 0x002fc800078ec0ff */
[----:B------:R-:W-:-:S13]  /*41a0*/  ISETP.NE.AND P0, PT, R0, R3, PT ;  /* 0x000000030000720c */ /* 0x000fda0003f05270 */
[----:B------:R-:W-:Y:S05]  /*41b0*/  @P0 BRA `(.L_x_55) ;  /* 0x00000000005c0947 */ /* 0x000fea0003800000 */
[----:B------:R-:W1:Y:S02]  /*41c0*/  LDS R0, [UR6+0x18] ;  /* 0x00001806ff007984 */ /* 0x000e640008000800 */
[----:B-1----:R-:W-:-:S04]  /*41d0*/  LOP3.LUT R0, R0, R5, RZ, 0xc0, !PT ;  /* 0x0000000500007212 */ /* 0x002fc800078ec0ff */
[----:B------:R-:W-:-:S13]  /*41e0*/  ISETP.NE.AND P0, PT, R0, R5, PT ;  /* 0x000000050000720c */ /* 0x000fda0003f05270 */
[----:B------:R-:W-:Y:S05]  /*41f0*/  @P0 BRA `(.L_x_56) ;  /* 0x0000000000400947 */ /* 0x000fea0003800000 */
[----:B------:R-:W-:Y:S01]  /*4200*/  R2UR UR4, R3 ;  /* 0x00000000030472ca */ /* 0x000fe200000e0000 */
[----:B------:R-:W1:Y:S01]  /*4210*/  S2R R2, SR_LANEID ;  /* 0x0000000000027919 */ /* 0x000e620000000000 */
[----:B------:R-:W-:-:S04]  /*4220*/  LOP3.LUT R5, RZ, R5, RZ, 0x33, !PT ;  /* 0x00000005ff057212 */ /* 0x000fc800078e33ff */
[----:B------:R-:W2:Y:S07]  /*4230*/  REDUX UR7, R5 ;  /* 0x00000000050773c4 */ /* 0x000eae0000000000 */
[----:B------:R-:W-:-:S03]  /*4240*/  ULOP3.LUT UR5, URZ, UR4, URZ, 0x33, !UPT ;  /* 0x00000004ff057292 */ /* 0x000fc6000f8e33ff */
[----:B------:R-:W-:Y:S02]  /*4250*/  VOTEU.ANY UR4, UPT, PT ;  /* 0x0000000000047886 */ /* 0x000fe400038e0100 */
[----:B------:R-:W-:Y:S01]  /*4260*/  UFLO.U32 UR4, UR4 ;  /* 0x00000004000472bd */ /* 0x000fe200080e0000 */
[----:B------:R-:W-:-:S04]  /*4270*/  IMAD.U32 R0, RZ, RZ, UR5 ;  /* 0x00000005ff007e24 */ /* 0x000fc8000f8e00ff */
[----:B------:R-:W3:Y:S02]  /*4280*/  REDUX UR8, R0 ;  /* 0x00000000000873c4 */ /* 0x000ee40000000000 */
[----:B------:R4:W-:Y:S01]  /*4290*/  UTCATOMSWS.AND URZ, UR5 ;  /* 0x0000000500ff79e3 */ /* 0x0009e20008000000 */
[----:B-1----:R-:W-:Y:S01]  /*42a0*/  ISETP.EQ.U32.AND P0, PT, R2, UR4, PT ;  /* 0x0000000402007c0c */ /* 0x002fe2000bf02070 */
[----:B--2---:R-:W-:Y:S02]  /*42b0*/  IMAD.U32 R2, RZ, RZ, UR7 ;  /* 0x00000007ff027e24 */ /* 0x004fe4000f8e00ff */
[----:B---3--:R-:W-:-:S10]  /*42c0*/  IMAD.U32 R3, RZ, RZ, UR8 ;  /* 0x00000008ff037e24 */ /* 0x008fd4000f8e00ff */
[----:B------:R4:W-:Y:S04]  /*42d0*/  @P0 ATOMS.AND RZ, [UR6+0x14], R3 ;  /* 0x00001403ffff098c */ /* 0x0009e8000a800006 */
[----:B------:R4:W-:Y:S01]  /*42e0*/  @P0 ATOMS.AND RZ, [UR6+0x18], R2 ;  /* 0x00001802ffff098c */ /* 0x0009e2000a800006 */
[----:B------:R-:W-:Y:S05]  /*42f0*/  BRA `(.L_x_57) ;  /* 0x0000000000147947 */ /* 0x000fea0003800000 */
.L_x_56:
[----:B------:R-:W-:Y:S02]  /*4300*/  MOV R2, 0x4320 ;  /* 0x0000432000027802 */ /* 0x000fe40000000f00 */
[----:B-----5:R-:W-:Y:S05]  /*4310*/  CALL.REL.NOINC `($__internal_0_$__cuda_sm10x_tcgen05_guardrail_trap_col_being_dealloced_not_returned_by_alloc) ;  /* 0x0000008c00007944 */ /* 0x020fea0003c00000 */
[----:B------:R-:W-:Y:S05]  /*4320*/  BRA `(.L_x_57) ;  /* 0x0000000000087947 */ /* 0x000fea0003800000 */
.L_x_55:
[----:B------:R-:W-:Y:S02]  /*4330*/  MOV R2, 0x4350 ;  /* 0x0000435000027802 */ /* 0x000fe40000000f00 */
[----:B-----5:R-:W-:Y:S05]  /*4340*/  CALL.REL.NOINC `($__internal_2_$__cuda_sm10x_tcgen05_guardrail_trap_unallocated_columns_being_dealloced) ;  /* 0x0000008c000c7944 */ /* 0x020fea0003c00000 */
.L_x_57:
[----:B------:R-:W-:Y:S01]  /*4350*/  NOP ;  /* 0x0000000000007918 */ /* 0x000fe20000000000 */
[----:B----4-:R-:W-:Y:S05]  /*4360*/  EXIT ;  /* 0x000000000000794d */ /* 0x010fea0003800000 */
.L_x_41:
[----:B------:R-:W2:Y:S01]  /*4370*/  LDCU UR5, c[0x0][0x384] ;  /* 0x00007080ff0577ac */ /* 0x000ea20008000800 */
[----:B------:R-:W-:Y:S02]  /*4380*/  UISETP.NE.OR UP0, UPT, UR18, 0x3, !UP3 ;  /* 0x000000031200788c */ /* 0x000fe4000df05670 */
[----:B--2---:R-:W-:-:S07]  /*4390*/  UIADD3 UR5, UPT, UPT, UR5, 0x7f, URZ ;  /* 0x0000007f05057890 */ /* 0x004fce000fffe0ff */
[----:B------:R-:W-:Y:S05]  /*43a0*/  BRA.U UP0, `(.L_x_58) ;  /* 0x0000001d000c7547 */ /* 0x000fea000b800000 */
[----:B------:R-:W-:Y:S01]  /*43b0*/  USHF.R.S32.HI UR4, URZ, 0x1f, UR5 ;  /* 0x0000001fff047899 */ /* 0x000fe20008011405 */
[----:B------:R-:W2:Y:S01]  /*43c0*/  S2UR UR12, SR_CgaCtaId ;  /* 0x00000000000c79c3 */ /* 0x000ea20000008800 */
[----:B------:R-:W3:Y:S01]  /*43d0*/  LDCU UR60, c[0x0][0x370] ;  /* 0x00006e00ff3c77ac */ /* 0x000ee20008000800 */
[----:B------:R-:W-:Y:S01]  /*43e0*/  R2UR UR65, R63 ;  /* 0x000000003f4172ca */ /* 0x000fe200000e0000 */
[----:B------:R-:W-:Y:S01]  /*43f0*/  IMAD.MOV.U32 R8, RZ, RZ, RZ ;  /* 0x000000ffff087224 */ /* 0x000fe200078e00ff */
[----:B------:R-:W-:Y:S01]  /*4400*/  R2UR UR64, R64 ;  /* 0x00000000404072ca */ /* 0x000fe200000e0000 */
[----:B------:R-:W-:Y:S01]  /*4410*/  ULEA.HI UR4, UR4, UR5, URZ, 0x7 ;  /* 0x0000000504047291 */ /* 0x000fe2000f8f38ff */
[----:B------:R-:W3:Y:S02]  /*4420*/  LDCU.128 UR56, c[0x0][0xb10] ;  /* 0x00016200ff3877ac */ /* 0x000ee40008000c00 */
[----:B------:R-:W4:Y:S01]  /*4430*/  LDC.64 R12, c[0x0][0x348] ;  /* 0x0000d200ff0c7b82 */ /* 0x000f220000000a00 */
[----:B------:R-:W-:Y:S01]  /*4440*/  USHF.R.S32.HI UR46, URZ, 0x7, UR4 ;  /* 0x00000007ff2e7899 */ /* 0x000fe20008011404 */
[----:B------:R-:W1:Y:S05]  /*4450*/  LDCU UR55, c[0x0][0x374] ;  /* 0x00006e80ff3777ac */ /* 0x000e6a0008000800 */
[----:B------:R-:W-:Y:S01]  /*4460*/  IMAD.U32 R2, RZ, RZ, UR46 ;  /* 0x0000002eff027e24 */ /* 0x000fe2000f8e00ff */
[----:B------:R-:W2:Y:S04]  /*4470*/  LDCU.64 UR4, c[0x0][0x888] ;  /* 0x00011100ff0477ac */ /* 0x000ea80008000a00 */
[----:B------:R-:W-:Y:S01]  /*4480*/  IABS R0, R2 ;  /* 0x0000000200007213 */ /* 0x000fe20000000000 */
[----:B------:R-:W1:Y:S03]  /*4490*/  LDCU.64 UR52, c[0x0][0x890] ;  /* 0x00011200ff3477ac */ /* 0x000e660008000a00 */
[----:B------:R-:W-:Y:S01]  /*44a0*/  R2UR UR38, R0 ;  /* 0x00000000002672ca */ /* 0x000fe200000e0000 */
[----:B------:R-:W4:Y:S01]  /*44b0*/  LDCU UR30, c[0x0][0xb0c] ;  /* 0x00016180ff1e77ac */ /* 0x000f220008000800 */
[----:B------:R-:W4:Y:S01]  /*44c0*/  LDCU UR70, c[0x0][0xb20] ;  /* 0x00016400ff4677ac */ /* 0x000f220008000800 */
[----:B------:R-:W4:Y:S10]  /*44d0*/  LDCU UR54, c[0x0][0x388] ;  /* 0x00007100ff3677ac */ /* 0x000f340008000800 */
[----:B------:R-:W4:Y:S01]  /*44e0*/  I2F.RP R3, UR38 ;  /* 0x0000002600037d06 */ /* 0x000f220008209400 */
[----:B--2---:R-:W-:Y:S01]  /*44f0*/  UISETP.NE.U32.AND UP0, UPT, UR4, URZ, UPT ;  /* 0x000000ff0400728c */ /* 0x004fe2000bf05070 */
[----:B------:R-:W2:Y:S03]  /*4500*/  LDCU UR4, c[0x0][0xb30] ;  /* 0x00016600ff0477ac */ /* 0x000ea60008000800 */
[----:B------:R-:W-:Y:S01]  /*4510*/  UISETP.NE.AND.EX UP0, UPT, UR5, URZ, UPT, UP0 ;  /* 0x000000ff0500728c */ /* 0x000fe2000bf05300 */
[----:B------:R-:W-:Y:S01]  /*4520*/  UMOV UR31, 0x400 ;  /* 0x00000400001f7882 */ /* 0x000fe20000000000 */
[----:B---3--:R-:W-:-:S02]  /*4530*/  UIMAD.WIDE.U32 UR8, UR60, UR56, URZ ;  /* 0x000000383c0872a5 */ /* 0x008fc4000f8e00ff */
[----:B-1----:R-:W-:Y:S01]  /*4540*/  UIMAD.WIDE.U32 UR10, UR55, UR59, URZ ;  /* 0x0000003b370a72a5 */ /* 0x002fe2000f8e00ff */
[----:B------:R-:W-:Y:S01]  /*4550*/  UMOV UR6, URZ ;  /* 0x000000ff00067c82 */ /* 0x000fe20008000000 */
[----:B----4-:R-:W1:Y:S01]  /*4560*/  MUFU.RCP R0, R3 ;  /* 0x0000000300007308 */ /* 0x010e620000001000 */
[----:B------:R-:W-:Y:S02]  /*4570*/  ULEA UR31, UR12, UR31, 0x18 ;  /* 0x0000001f0c1f7291 */ /* 0x000fe4000f8ec0ff */
[----:B------:R-:W-:Y:S02]  /*4580*/  UP2UR UR68, UPR, URZ, 0x1 ;  /* 0x00000001ff447883 */ /* 0x000fe40008000000 */
[----:B------:R-:W-:Y:S02]  /*4590*/  UISETP.NE.AND UP0, UPT, UR39, 0x1, UPT ;  /* 0x000000012700788c */ /* 0x000fe4000bf05270 */
[----:B------:R-:W-:Y:S02]  /*45a0*/  UISETP.NE.U32.AND UP0, UPT, UR52, URZ, UPT ;  /* 0x000000ff3400728c */ /* 0x000fe4000bf05070 */
[----:B------:R-:W-:-:S02]  /*45b0*/  UIADD3 UR66, UPT, UPT, UR31, 0x88, URZ ;  /* 0x000000881f427890 */ /* 0x000fc4000fffe0ff */
[----:B------:R-:W-:Y:S02]  /*45c0*/  UIADD3 UR41, UPT, UPT, UR31, 0x30, URZ ;  /* 0x000000301f297890 */ /* 0x000fe4000fffe0ff */
[----:B------:R-:W-:Y:S02]  /*45d0*/  UIADD3 UR33, UPT, UPT, UR31, 0x38, URZ ;  /* 0x000000381f217890 */ /* 0x000fe4000fffe0ff */
[----:B------:R-:W-:Y:S01]  /*45e0*/  UIADD3 UR25, UPT, UPT, UR31, 0x40, URZ ;  /* 0x000000401f197890 */ /* 0x000fe2000fffe0ff */
[----:B-1----:R-:W-:Y:S01]  /*45f0*/  VIADD R0, R0, 0xffffffe ;  /* 0x0ffffffe00007836 */ /* 0x002fe20000000000 */
[----:B------:R-:W-:Y:S02]  /*4600*/  UIADD3 UR17, UPT, UPT, UR31, 0x48, URZ ;  /* 0x000000481f117890 */ /* 0x000fe4000fffe0ff */
[----:B------:R-:W-:Y:S01]  /*4610*/  UISETP.GE.AND UP3, UPT, UR39, 0x1, UPT ;  /* 0x000000012700788c */ /* 0x000fe2000bf66270 */
[----:B------:R-:W-:Y:S02]  /*4620*/  UMOV UR63, UR9 ;  /* 0x00000009003f7c82 */ /* 0x000fe40008000000 */
[----:B------:R-:W1:Y:S01]  /*4630*/  F2I.FTZ.U32.TRUNC.NTZ R0, R0 ;  /* 0x0000000000007305 */ /* 0x000e62000021f000 */
[----:B------:R-:W-:Y:S01]  /*4640*/  UMOV UR62, UR11 ;  /* 0x0000000b003e7c82 */ /* 0x000fe20008000000 */
[----:B------:R-:W-:-:S02]  /*4650*/  UISETP.NE.AND UP3, UPT, UR30, 0x1, UPT ;  /* 0x000000011e00788c */ /* 0x000fc4000bf65270 */
[----:B------:R-:W-:Y:S02]  /*4660*/  UISETP.NE.AND.EX UP5, UPT, UR53, URZ, UPT, UP0 ;  /* 0x000000ff3500728c */ /* 0x000fe4000bfa5300 */
[----:B------:R-:W-:Y:S01]  /*4670*/  UPLOP3.LUT UP2, UPT, UPT, UPT, UPT, 0x40, 0x4 ;  /* 0x000000000004789c */ /* 0x000fe20003f4e870 */
[----:B------:R-:W3:Y:S01]  /*4680*/  LDCU.64 UR22, c[0x0][0xb28] ;  /* 0x00016500ff1677ac */ /* 0x000ee20008000a00 */
[----:B------:R-:W-:Y:S02]  /*4690*/  UPRMT UR66, URZ, 0x654, UR66 ;  /* 0x00000654ff427896 */ /* 0x000fe40008000042 */
[----:B------:R-:W-:Y:S01]  /*46a0*/  UPRMT UR51, UR12, 0x654, UR41 ;  /* 0x000006540c337896 */ /* 0x000fe20008000029 */
[----:B-1----:R-:W-:Y:S01]  /*46b0*/  R2UR UR7, R0 ;  /* 0x00000000000772ca */ /* 0x002fe200000e0000 */
[----:B------:R-:W-:Y:S01]  /*46c0*/  UPRMT UR50, UR12, 0x654, UR33 ;  /* 0x000006540c327896 */ /* 0x000fe20008000021 */
[----:B------:R-:W-:Y:S01]  /*46d0*/  IABS R0, R2 ;  /* 0x0000000200007213 */ /* 0x000fe20000000000 */
[----:B------:R-:W-:Y:S01]  /*46e0*/  IMAD.MOV.U32 R2, RZ, RZ, 0x2000 ;  /* 0x00002000ff027424 */ /* 0x000fe200078e00ff */
[----:B------:R-:W-:-:S02]  /*46f0*/  UPRMT UR48, UR12, 0x654, UR25 ;  /* 0x000006540c307896 */ /* 0x000fc40008000019 */
[----:B------:R-:W-:Y:S01]  /*4700*/  UPRMT UR47, UR12, 0x654, UR17 ;  /* 0x000006540c2f7896 */ /* 0x000fe20008000011 */
[----:B------:R-:W-:Y:S01]  /*4710*/  IMAD.MOV R0, RZ, RZ, -R0 ;  /* 0x000000ffff007224 */ /* 0x000fe200078e0a00 */
[----:B------:R-:W-:Y:S02]  /*4720*/  USHF.R.U32.HI UR63, URZ, UR57, UR63 ;  /* 0x00000039ff3f7299 */ /* 0x000fe4000801163f */
[----:B------:R-:W-:Y:S02]  /*4730*/  USHF.R.U32.HI UR62, URZ, UR70, UR62 ;  /* 0x00000046ff3e7299 */ /* 0x000fe4000801163e */
[----:B------:R-:W-:Y:S01]  /*4740*/  R2UR UR67, R0 ;  /* 0x00000000004372ca */ /* 0x000fe200000e0000 */
[----:B------:R-:W-:Y:S02]  /*4750*/  UIADD3 UR5, UPT, UPT, URZ, -UR7, URZ ;  /* 0x80000007ff057290 */ /* 0x000fe4000fffe0ff */
[----:B------:R-:W-:Y:S02]  /*4760*/  UISETP.NE.AND UP3, UPT, UR58, 0x1, UPT ;  /* 0x000000013a00788c */ /* 0x000fe4000bf65270 */
[----:B------:R-:W-:-:S02]  /*4770*/  UIMAD UR5, UR5, UR38, URZ ;  /* 0x00000026050572a4 */ /* 0x000fc4000f8e02ff */
[----:B--2---:R-:W-:Y:S02]  /*4780*/  UISETP.NE.AND UP4, UPT, UR4, 0x1, UPT ;  /* 0x000000010400788c */ /* 0x004fe4000bf85270 */
[----:B------:R-:W-:Y:S02]  /*4790*/  UIMAD.WIDE.U32 UR6, UR7, UR5, UR6 ;  /* 0x00000005070672a5 */ /* 0x000fe4000f8e0006 */
[----:B------:R-:W-:Y:S02]  /*47a0*/  UISETP.NE.AND UP0, UPT, UR54, URZ, UPT ;  /* 0x000000ff3600728c */ /* 0x000fe4000bf05270 */
[----:B------:R-:W-:-:S03]  /*47b0*/  UISETP.NE.AND UP6, UPT, UR46, URZ, UPT ;  /* 0x000000ff2e00728c */ /* 0x000fc6000bfc5270 */
[----:B---3--:R-:W-:-:S08]  /*47c0*/  UMOV UR61, UR7 ;  /* 0x00000007003d7c82 */ /* 0x008fd00008000000 */
.L_x_73:
[----:B------:R-:W-:Y:S04]  /*47d0*/  SHF.L.U32 R3, R8, 0x1f, RZ ;  /* 0x0000001f08037819 */ /* 0x000fe800000006ff */
[----:B-1----:R-:W1:Y:S02]  /*47e0*/  SYNCS.PHASECHK.TRANS64.TRYWAIT P0, [UR31+0x80], R3 ;  /* 0x00008003ff0075a7 */ /* 0x002e64000800111f */
[----:B-1----:R-:W-:Y:S05]  /*47f0*/  @!P0 BRA `(.L_x_59) ;  /* 0x0000007c00c08947 */ /* 0x002fea0003800000 */
.L_x_180:
[----:B------:R-:W2:Y:S01]  /*4800*/  LDS.128 R4, [UR31+0xc0] ;  /* 0x0000c01fff047984 */ /* 0x000ea20008000c00 */
[----:B------:R-:W-:Y:S01]  /*4810*/  UISETP.GE.AND UP0, UPT, UR39, 0x1, UPT ;  /* 0x000000012700788c */ /* 0x000fe2000bf06270 */
[----:B------:R-:W-:Y:S01]  /*4820*/  @!PT LDS RZ, [RZ] ;  /* 0x00000000fffff984 */ /* 0x000fe20000000800 */
[----:B------:R-:W-:Y:S01]  /*4830*/  @!PT LDS RZ, [RZ] ;  /* 0x00000000fffff984 */ /* 0x000fe20000000800 */
[----:B------:R-:W-:Y:S01]  /*4840*/  @!PT LDS RZ, [RZ] ;  /* 0x00000000fffff984 */ /* 0x000fe20000000800 */
[----:B------:R-:W-:Y:S01]  /*4850*/  @!PT LDS RZ, [RZ] ;  /* 0x00000000fffff984 */ /* 0x000fe20000000800 */
[----:B------:R3:W-:Y:S06]  /*4860*/  MEMBAR.ALL.CTA ;  /* 0x0000000000007992 */ /* 0x0007ec0000008000 */
[----:B---3--:R-:W3:Y:S02]  /*4870*/  FENCE.VIEW.ASYNC.S ;  /* 0x00000000000073c6 */ /* 0x008ee40000000000 */
[----:B---3--:R-:W-:Y:S01]  /*4880*/  SYNCS.ARRIVE.TRANS64.RED.A1T0 RZ, [UR66], RZ ;  /* 0x000000ffffff79a7 */ /* 0x008fe20008100442 */
[----:B--2---:R-:W-:Y:S11]  /*4890*/  LOP3.LUT P0, RZ, R6, 0x1, RZ, 0xc0, !PT ;  /* 0x0000000106ff7812 */ /* 0x004ff6000780c0ff */
[----:B------:R-:W-:Y:S02]  /*48a0*/  @!UPT UIADD3 URZ, UPT, UPT, URZ, URZ, URZ ;  /* 0x000000fffffff290 */ /* 0x000fe4000fffe0ff */
[----:B------:R-:W-:Y:S01]  /*48b0*/  VOTEU.ANY UP3, P0 ;  /* 0x0000000000ff7886 */ /* 0x000fe20000060100 */
[----:B------:R-:W-:Y:S11]  /*48c0*/  PLOP3.LUT P0, PT, PT, PT, UP3, 0x80, 0x8 ;  /* 0x000000000008781c */ /* 0x000ff60003f0f038 */
[----:B------:R-:W-:Y:S02]  /*48d0*/  @!UPT UIADD3 URZ, UPT, UPT, URZ, URZ, URZ ;  /* 0x000000fffffff290 */ /* 0x000fe4000fffe0ff */
[----:B-1----:R-:W-:Y:S02]  /*48e0*/  @P0 MOV R3, R4 ;  /* 0x0000000400030202 */ /* 0x002fe40000000f00 */
[----:B------:R-:W-:Y:S02]  /*48f0*/  @P0 LOP3.LUT R0, R5, 0xffff, RZ, 0xc0, !PT ;  /* 0x0000ffff05000812 */ /* 0x000fe400078ec0ff */
[----:B------:R-:W-:Y:S02]  /*4900*/  @P0 R2UR UR5, R3 ;  /* 0x00000000030502ca */ /* 0x000fe400000e0000 */
[----:B------:R-:W-:Y:S11]  /*4910*/  @P0 R2UR UR4, R0 ;  /* 0x00000000000402ca */ /* 0x000ff600000e0000 */
[----:B------:R-:W-:Y:S02]  /*4920*/  @UP3 UMOV UR15, UR5 ;  /* 0x00000005000f3c82 */ /* 0x000fe40008000000 */
[----:B------:R-:W-:Y:S01]  /*4930*/  @UP3 UMOV UR14, UR4 ;  /* 0x00000004000e3c82 */ /* 0x000fe20008000000 */
[----:B------:R-:W-:Y:S05]  /*4940*/  BRA.U !UP0, `(.L_x_60) ;  /* 0x0000000108c07547 */ /* 0x000fea000b800000 */
[----:B------:R-:W-:Y:S02]  /*4950*/  UIMAD.WIDE.U32 UR12, UR14, UR59, URZ ;  /* 0x0000003b0e0c72a5 */ /* 0x000fe4000f8e00ff */
[----:B------:R-:W-:Y:S02]  /*4960*/  UP2UR UR16, UPR, URZ, 0x4 ;  /* 0x00000004ff107883 */ /* 0x000fe40008000000 */
[----:B------:R-:W-:Y:S02]  /*4970*/  UISETP.NE.AND UP2, UPT, UR58, 0x1, UPT ;  /* 0x000000013a00788c */ /* 0x000fe4000bf45270 */
[----:B------:R-:W-:Y:S02]  /*4980*/  UIMAD.WIDE.U32 UR18, UR15, UR56, URZ ;  /* 0x000000380f1272a5 */ /* 0x000fe4000f8e00ff */
[----:B------:R-:W-:Y:S02]  /*4990*/  USEL UR4, UR55, UR62, !UP2 ;  /* 0x0000003e37047287 */ /* 0x000fe4000d000000 */
[----:B------:R-:W-:Y:S02]  /*49a0*/  UISETP.NE.AND UP0, UPT, UR30, 0x1, UPT ;  /* 0x000000011e00788c */ /* 0x000fe4000bf05270 */
[----:B------:R-:W-:Y:S02]  /*49b0*/  UP2UR UR21, UPR, URZ, 0x2 ;  /* 0x00000002ff157883 */ /* 0x000fe40008000000 */
[----:B------:R-:W-:Y:S02]  /*49c0*/  UISETP.NE.AND UP1, UPT, UR39, 0x1, UPT ;  /* 0x000000012700788c */ /* 0x000fe4000bf25270 */
[----:B------:R-:W-:Y:S02]  /*49d0*/  UIMAD.WIDE.U32 UR8, UR4, UR22, URZ ;  /* 0x00000016040872a5 */ /* 0x000fe4000f8e00ff */
[----:B------:R-:W-:Y:S01]  /*49e0*/  USEL UR7, UR60, UR63, !UP0 ;  /* 0x0000003f3c077287 */ /* 0x000fe2000c000000 */
[----:B------:R-:W-:Y:S02]  /*49f0*/  UMOV UR5, UR13 ;  /* 0x0000000d00057c82 */ /* 0x000fe40008000000 */
[----:B------:R-:W-:Y:S02]  /*4a00*/  USHF.R.U32.HI UR6, URZ, UR70, UR5 ;  /* 0x00000046ff067299 */ /* 0x000fe40008011605 */
[----:B------:R-:W-:Y:S02]  /*4a10*/  UIMAD.WIDE.U32 UR10, UR7, UR22, URZ ;  /* 0x00000016070a72a5 */ /* 0x000fe4000f8e00ff */
[----:B------:R-:W-:Y:S02]  /*4a20*/  USEL UR6, UR14, UR6, !UP2 ;  /* 0x000000060e067287 */ /* 0x000fe4000d000000 */
[----:B------:R-:W-:Y:S01]  /*4a30*/  UISETP.NE.AND UP2, UPT, UR16, URZ, UPT ;  /* 0x000000ff1000728c */ /* 0x000fe2000bf45270 */
[----:B------:R-:W-:Y:S02]  /*4a40*/  UMOV UR5, UR19 ;  /* 0x0000001300057c82 */ /* 0x000fe40008000000 */
[----:B------:R-:W-:Y:S03]  /*4a50*/  USHF.R.U32.HI UR12, URZ, UR57, UR5 ;  /* 0x00000039ff0c7299 */ /* 0x000fe60008011605 */
[----:B------:R-:W-:Y:S02]  /*4a60*/  UMOV UR5, UR9 ;  /* 0x0000000900057c82 */ /* 0x000fe40008000000 */
[----:B------:R-:W-:Y:S03]  /*4a70*/  @UP1 USHF.R.U32.HI UR4, URZ, UR23, UR5 ;  /* 0x00000017ff041299 */ /* 0x000fe60008011605 */
[----:B------:R-:W-:Y:S01]  /*4a80*/  UMOV UR5, UR11 ;  /* 0x0000000b00057c82 */ /* 0x000fe20008000000 */
[----:B------:R-:W-:Y:S02]  /*4a90*/  UIMAD UR4, UR39, UR4, URZ ;  /* 0x00000004270472a4 */ /* 0x000fe4000f8e02ff */
[----:B------:R-:W-:Y:S02]  /*4aa0*/  @UP1 USHF.R.U32.HI UR7, URZ, UR23, UR5 ;  /* 0x00000017ff071299 */ /* 0x000fe40008011605 */
[----:B------:R-:W-:Y:S02]  /*4ab0*/  USEL UR5, UR15, UR12, !UP0 ;  /* 0x0000000c0f057287 */ /* 0x000fe4000c000000 */
[----:B------:R-:W-:Y:S02]  /*4ac0*/  UIMAD.WIDE.U32 UR10, UR6, UR22, URZ ;  /* 0x00000016060a72a5 */ /* 0x000fe4000f8e00ff */
[----:B------:R-:W-:Y:S02]  /*4ad0*/  UIMAD UR8, UR39, UR7, URZ ;  /* 0x00000007270872a4 */ /* 0x000fe4000f8e02ff */
[----:B------:R-:W-:Y:S03]  /*4ae0*/  UISETP.GE.AND UP0, UPT, UR6, UR4, UPT ;  /* 0x000000040600728c */ /* 0x000fe6000bf06270 */
[----:B------:R-:W-:Y:S01]  /*4af0*/  UMOV UR4, UR11 ;  /* 0x0000000b00047c82 */ /* 0x000fe20008000000 */
[----:B------:R-:W-:Y:S02]  /*4b00*/  UISETP.GE.OR UP0, UPT, UR5, UR8, UP0 ;  /* 0x000000080500728c */ /* 0x000fe40008706670 */
[----:B------:R-:W-:Y:S02]  /*4b10*/  USHF.R.U32.HI UR4, URZ, UR23, UR4 ;  /* 0x00000017ff047299 */ /* 0x000fe40008011604 */
[----:B------:R-:W-:Y:S02]  /*4b20*/  UIMAD.WIDE.U32 UR8, UR5, UR22, URZ ;  /* 0x00000016050872a5 */ /* 0x000fe4000f8e00ff */
[----:B------:R-:W-:Y:S04]  /*4b30*/  USEL UR10, UR6, UR4, !UP1 ;  /* 0x00000004060a7287 */ /* 0x000fe8000c800000 */
[----:B------:R-:W-:Y:S01]  /*4b40*/  UIADD3 UR11, UPT, UPT, -UR10, URZ, URZ ;  /* 0x000000ff0a0b7290 */ /* 0x000fe2000fffe1ff */
[----:B------:R-:W-:Y:S02]  /*4b50*/  @!UP0 UMOV UR4, UR9 ;  /* 0x0000000900048c82 */ /* 0x000fe40008000000 */
[----:B------:R-:W-:Y:S02]  /*4b60*/  @!UP0 USHF.R.U32.HI UR4, URZ, UR23, UR4 ;  /* 0x00000017ff048299 */ /* 0x000fe40008011604 */
[----:B------:R-:W-:Y:S02]  /*4b70*/  UIMAD UR8, UR39, UR11, UR6 ;  /* 0x0000000b270872a4 */ /* 0x000fe4000f8e0206 */
[----:B------:R-:W-:Y:S02]  /*4b80*/  @!UP0 USEL UR4, UR5, UR4, !UP1 ;  /* 0x0000000405048287 */ /* 0x000fe4000c800000 */
[----:B------:R-:W-:Y:S02]  /*4b90*/  UISETP.NE.AND UP1, UPT, UR21, URZ, UPT ;  /* 0x000000ff1500728c */ /* 0x000fe4000bf25270 */
[----:B------:R-:W-:Y:S02]  /*4ba0*/  @!UP0 UIMAD UR7, UR7, UR8, UR4 ;  /* 0x00000008070782a4 */ /* 0x000fe4000f8e0204 */
[----:B------:R-:W-:Y:S02]  /*4bb0*/  @!UP0 UIADD3 UR9, UPT, UPT, UR10, -UR4, URZ ;  /* 0x800000040a098290 */ /* 0x000fe4000fffe0ff */
[----:B------:R-:W-:Y:S02]  /*4bc0*/  UIADD3 UR8, UPT, UPT, -UR6, URZ, URZ ;  /* 0x000000ff06087290 */ /* 0x000fe4000fffe1ff */
[----:B------:R-:W-:Y:S02]  /*4bd0*/  UIADD3 UR4, UPT, UPT, -UR5, URZ, URZ ;  /* 0x000000ff05047290 */ /* 0x000fe4000fffe1ff */
[----:B------:R-:W-:Y:S03]  /*4be0*/  @!UP0 UIMAD UR6, UR9, UR39, UR5 ;  /* 0x00000027090682a4 */ /* 0x000fe6000f8e0205 */
[----:B------:R-:W-:Y:S01]  /*4bf0*/  @!UP0 UMOV UR5, UR7 ;  /* 0x0000000700058c82 */ /* 0x000fe20008000000 */
[----:B------:R-:W-:Y:S02]  /*4c00*/  UIMAD UR7, UR30, UR4, UR15 ;  /* 0x000000041e0772a4 */ /* 0x000fe4000f8e020f */
[----:B------:R-:W-:Y:S02]  /*4c10*/  UIMAD UR4, UR58, UR8, UR14 ;  /* 0x000000083a0472a4 */ /* 0x000fe4000f8e020e */
[----:B------:R-:W-:Y:S02]  /*4c20*/  UIMAD UR15, UR5, UR30, UR7 ;  /* 0x0000001e050f72a4 */ /* 0x000fe4000f8e0207 */
[----:B------:R-:W-:Y:S11]  /*4c30*/  UIMAD UR14, UR6, UR58, UR4 ;  /* 0x0000003a060e72a4 */ /* 0x000ff6000f8e0204 */
[----:B------:R-:W-:Y:S01]  /*4c40*/  @!UPT UIADD3 URZ, UPT, UPT, URZ, URZ, URZ ;  /* 0x000000fffffff290 */ /* 0x000fe2000fffe0ff */
.L_x_60:
[----:B------:R-:W1:Y:S01]  /*4c50*/  @!UP4 LDCU.128 UR8, c[0x0][0xb10] ;  /* 0x00016200ff08c7ac */ /* 0x000e620008000c00 */
[----:B------:R-:W-:Y:S04]  /*4c60*/  MOV R0, UR20 ;  /* 0x0000001400007c02 */ /* 0x000fe80008000f00 */
[----:B------:R-:W-:Y:S01]  /*4c70*/  IABS R0, R0 ;  /* 0x0000000000007213 */ /* 0x000fe20000000000 */
[----:B------:R-:W2:Y:S01]  /*4c80*/  @!UP4 LDCU UR5, c[0x0][0xb0c] ;  /* 0x00016180ff05c7ac */ /* 0x000ea20008000800 */
[----:B------:R-:W3:Y:S01]  /*4c90*/  @!UP4 LDCU UR4, c[0x0][0xb20] ;  /* 0x00016400ff04c7ac */ /* 0x000ee20008000800 */
[----:B-1----:R-:W-:Y:S04]  /*4ca0*/  UIMAD.WIDE.U32 UR6, UR15, UR8, URZ ;  /* 0x000000080f0672a5 */ /* 0x002fe8000f8e00ff */
[----:B------:R-:W-:Y:S02]  /*4cb0*/  @!UP4 USHF.R.U32.HI UR7, URZ, UR9, UR7 ;  /* 0x00000009ff07c299 */ /* 0x000fe40008011607 */
[----:B------:R-:W-:Y:S02]  /*4cc0*/  UIMAD.WIDE.U32 UR8, UR14, UR11, URZ ;  /* 0x0000000b0e0872a5 */ /* 0x000fe4000f8e00ff */
[----:B--2---:R-:W-:Y:S04]  /*4cd0*/  @!UP4 UISETP.NE.AND UP0, UPT, UR5, 0x1, UPT ;  /* 0x000000010500c88c */ /* 0x004fe8000bf05270 */
[----:B------:R-:W-:Y:S02]  /*4ce0*/  @!UP4 USEL UR7, UR15, UR7, !UP0 ;  /* 0x000000070f07c287 */ /* 0x000fe4000c000000 */
[----:B------:R-:W-:Y:S01]  /*4cf0*/  @!UP4 UISETP.NE.AND UP0, UPT, UR10, 0x1, UPT ;  /* 0x000000010a00c88c */ /* 0x000fe2000bf05270 */
[----:B------:R-:W-:Y:S02]  /*4d00*/  @!UP4 UMOV UR6, UR9 ;  /* 0x000000090006cc82 */ /* 0x000fe40008000000 */
[----:B---3--:R-:W-:Y:S04]  /*4d10*/  @!UP4 USHF.R.U32.HI UR6, URZ, UR4, UR6 ;  /* 0x00000004ff06c299 */ /* 0x008fe80008011606 */
[----:B------:R-:W-:Y:S04]  /*4d20*/  @!UP4 USEL UR6, UR14, UR6, !UP0 ;  /* 0x000000060e06c287 */ /* 0x000fe8000c000000 */
[----:B------:R-:W-:Y:S02]  /*4d30*/  @!UP4 UIADD3 UR4, UPT, UPT, -UR7, UR6, URZ ;  /* 0x000000060704c290 */ /* 0x000fe4000fffe1ff */
[----:B------:R-:W-:Y:S02]  /*4d40*/  @!UP4 UIADD3 UR6, UPT, UPT, UR7, -UR6, URZ ;  /* 0x800000060706c290 */ /* 0x000fe4000fffe0ff */
[----:B------:R-:W-:Y:S02]  /*4d50*/  @!UP4 UIMAD UR15, UR4, UR5, UR15 ;  /* 0x00000005040fc2a4 */ /* 0x000fe4000f8e020f */
[----:B------:R-:W-:Y:S01]  /*4d60*/  @!UP4 UIMAD UR14, UR6, UR10, UR14 ;  /* 0x0000000a060ec2a4 */ /* 0x000fe2000f8e020e */
[----:B------:R-:W-:Y:S11]  /*4d70*/  BRA.U UP2, `(.L_x_61) ;  /* 0x0000000102107547 */ /* 0x000ff6000b800000 */
[----:B------:R-:W-:Y:S04]  /*4d80*/  MOV R3, UR69 ;  /* 0x0000004500037c02 */ /* 0x000fe80008000f00 */
[----:B------:R-:W-:Y:S04]  /*4d90*/  SHF.L.U32 R10, R3, 0x1f, RZ ;  /* 0x0000001f030a7819 */ /* 0x000fe800000006ff */
[----:B------:R-:W1:Y:S02]  /*4da0*/  SYNCS.PHASECHK.TRANS64.TRYWAIT P1, [UR31+0x78], R10 ;  /* 0x0000780aff0075a7 */ /* 0x000e64000802111f */
[----:B-1----:R-:W-:Y:S05]  /*4db0*/  @!P1 BRA `(.L_x_62) ;  /* 0x0000007800689947 */ /* 0x002fea0003800000 */
.L_x_61:
[----:B------:R-:W-:Y:S01]  /*4dc0*/  UISETP.NE.AND UP2, UPT, UR54, URZ, UPT ;  /* 0x000000ff3600728c */ /* 0x000fe2000bf45270 */
[----:B------:R-:W-:Y:S01]  /*4dd0*/  R2UR UR4, R0 ;  /* 0x00000000000472ca */ /* 0x000fe200000e0000 */
[----:B------:R-:W-:Y:S01]  /*4de0*/  USHF.L.U32 UR43, UR24, 0x7, URZ ;  /* 0x00000007182b7899 */ /* 0x000fe200080006ff */
[----:B------:R-:W-:Y:S05]  /*4df0*/  IMAD.U32 R0, RZ, RZ, UR54 ;  /* 0x00000036ff007e24 */ /* 0x000fea000f8e00ff */
[----:B------:R-:W-:Y:S04]  /*4e00*/  IABS R9, R0 ;  /* 0x0000000000097213 */ /* 0x000fe80000000000 */
[----:B------:R-:W2:Y:S02]  /*4e10*/  I2F.RP R15, R9 ;  /* 0x00000009000f7306 */ /* 0x000ea40000209400 */
[----:B------:R-:W-:Y:S07]  /*4e20*/  UIMAD.WIDE.U32 UR6, UR61, UR4, URZ ;  /* 0x000000043d0672a5 */ /* 0x000fee000f8e00ff */
[----:B------:R-:W-:Y:S02]  /*4e30*/  UMOV UR44, UR7 ;  /* 0x00000007002c7c82 */ /* 0x000fe40008000000 */
[----:B------:R-:W-:Y:S04]  /*4e40*/  UIMAD UR4, UR44, UR67, UR4 ;  /* 0x000000432c0472a4 */ /* 0x000fe8000f8e0204 */
[----:B------:R-:W-:Y:S01]  /*4e50*/  UISETP.GT.U32.AND UP0, UPT, UR38, UR4, UPT ;  /* 0x000000042600728c */ /* 0x000fe2000bf04070 */
[----:B--2---:R-:W2:Y:S10]  /*4e60*/  MUFU.RCP R0, R15 ;  /* 0x0000000f00007308 */ /* 0x004eb40000001000 */
[----:B------:R-:W-:Y:S02]  /*4e70*/  @!UP0 UIADD3 UR4, UPT, UPT, UR4, -UR38, URZ ;  /* 0x8000002604048290 */ /* 0x000fe4000fffe0ff */
[----:B------:R-:W-:Y:S02]  /*4e80*/  @!UP0 UIADD3 UR44, UPT, UPT, UR44, 0x1, URZ ;  /* 0x000000012c2c8890 */ /* 0x000fe4000fffe0ff */
[----:B------:R-:W-:Y:S02]  /*4e90*/  UISETP.GE.U32.AND UP0, UPT, UR4, UR38, UPT ;  /* 0x000000260400728c */ /* 0x000fe4000bf06070 */
[----:B------:R-:W-:Y:S01]  /*4ea0*/  ULOP3.LUT UR4, UR20, UR46, URZ, 0x3c, !UPT ;  /* 0x0000002e14047292 */ /* 0x000fe2000f8e3cff */
[----:B--2---:R-:W-:Y:S04]  /*4eb0*/  VIADD R14, R0, 0xffffffe ;  /* 0x0ffffffe000e7836 */ /* 0x004fe80000000000 */
[----:B------:R-:W1:Y:S04]  /*4ec0*/  F2I.FTZ.U32.TRUNC.NTZ R11, R14 ;  /* 0x0000000e000b7305 */ /* 0x000e68000021f000 */
[----:B------:R-:W-:Y:S02]  /*4ed0*/  @UP0 UIADD3 UR44, UPT, UPT, UR44, 0x1, URZ ;  /* 0x000000012c2c0890 */ /* 0x000fe4000fffe0ff */
[----:B------:R-:W-:Y:S01]  /*4ee0*/  UISETP.GE.AND UP0, UPT, UR4, URZ, UPT ;  /* 0x000000ff0400728c */ /* 0x000fe2000bf06270 */
[----:B-1----:R-:W-:Y:S10]  /*4ef0*/  IADD3 R10, PT, PT, RZ, -R11, RZ ;  /* 0x8000000bff0a7210 */ /* 0x002ff40007ffe0ff */
[----:B------:R-:W-:Y:S02]  /*4f00*/  @!UP0 UIADD3 UR44, UPT, UPT, -UR44, URZ, URZ ;  /* 0x000000ff2c2c8290 */ /* 0x000fe4000fffe1ff */
[----:B------:R-:W-:Y:S01]  /*4f10*/  @!UP6 ULOP3.LUT UR44, URZ, UR46, URZ, 0x33, !UPT ;  /* 0x0000002eff2ce292 */ /* 0x000fe2000f8e33ff */
[----:B------:R-:W-:Y:S02]  /*4f20*/  IMAD R3, R10, R9, RZ ;  /* 0x000000090a037224 */ /* 0x000fe400078e02ff */
[----:B------:R-:W-:Y:S01]  /*4f30*/  IMAD.MOV.U32 R10, RZ, RZ, RZ ;  /* 0x000000ffff0a7224 */ /* 0x000fe200078e00ff */
[----:B------:R-:W-:Y:S02]  /*4f40*/  ULOP3.LUT UR4, UR44, UR54, URZ, 0x3c, !UPT ;  /* 0x000000362c047292 */ /* 0x000fe4000f8e3cff */
[----:B------:R-:W-:Y:S02]  /*4f50*/  IMAD.U32 R0, RZ, RZ, UR44 ;  /* 0x0000002cff007e24 */ /* 0x000fe4000f8e00ff */
[----:B------:R-:W-:Y:S01]  /*4f60*/  IMAD.HI.U32 R11, R11, R3, R10 ;  /* 0x000000030b0b7227 */ /* 0x000fe200078e000a */
[----:B------:R-:W-:Y:S02]  /*4f70*/  UISETP.GE.AND UP0, UPT, UR4, URZ, UPT ;  /* 0x000000ff0400728c */ /* 0x000fe4000bf06270 */
[----:B------:R-:W-:Y:S01]  /*4f80*/  IABS R0, R0 ;  /* 0x0000000000007213 */ /* 0x000fe20000000000 */
[----:B------:R-:W-:Y:S01]  /*4f90*/  HFMA2 R10, -RZ, RZ, 0, 5.9604644775390625e-08 ;  /* 0x00000001ff0a7431 */ /* 0x000fe200000001ff */
[----:B------:R-:W-:Y:S03]  /*4fa0*/  UIADD3 UR4, UPT, UPT, -UR44, URZ, URZ ;  /* 0x000000ff2c047290 */ /* 0x000fe6000fffe1ff */
[----:B------:R-:W-:Y:S01]  /*4fb0*/  IMAD.HI.U32 R11, R11, R0, RZ ;  /* 0x000000000b0b7227 */ /* 0x000fe200078e00ff */
[----:B------:R-:W-:Y:S04]  /*4fc0*/  UIMAD UR4, UR46, UR4, UR20 ;  /* 0x000000042e0472a4 */ /* 0x000fe8000f8e0214 */
[----:B------:R-:W-:Y:S01]  /*4fd0*/  IADD3 R3, PT, PT, -R11, RZ, RZ ;  /* 0x000000ff0b037210 */ /* 0x000fe20007ffe1ff */
[----:B------:R-:W-:Y:S01]  /*4fe0*/  USHF.L.U32 UR42, UR4, 0x7, URZ ;  /* 0x00000007042a7899 */ /* 0x000fe200080006ff */
[----:B------:R-:W-:Y:S03]  /*4ff0*/  SHF.L.U32 R10, R10, 0x1f, RZ ;  /* 0x0000001f0a0a7819 */ /* 0x000fe600000006ff */
[C---:B------:R-:W-:Y:S05]  /*5000*/  IMAD R0, R9.reuse, R3, R0 ;  /* 0x0000000309007224 */ /* 0x040fea00078e0200 */
[----:B------:R-:W-:Y:S11]  /*5010*/  ISETP.GT.U32.AND P1, PT, R9, R0, PT ;  /* 0x000000000900720c */ /* 0x000ff60003f24070 */
[----:B------:R-:W-:Y:S02]  /*5020*/  @!UPT UIADD3 URZ, UPT, UPT, URZ, URZ, URZ ;  /* 0x000000fffffff290 */ /* 0x000fe4000fffe0ff */
[----:B------:R-:W-:Y:S01]  /*5030*/  @!P1 IADD3 R11, PT, PT, R11, 0x1, RZ ;  /* 0x000000010b0b9810 */ /* 0x000fe20007ffe0ff */
[----:B------:R-:W-:Y:S01]  /*5040*/  @!P1 IMAD.IADD R0, R0, 0x1, -R9 ;  /* 0x0000000100009824 */ /* 0x000fe200078e0a09 */
[----:B------:R-:W-:Y:S04]  /*5050*/  ISETP.NE.U32.AND P1, PT, RZ, UR52, PT ;  /* 0x00000034ff007c0c */ /* 0x000fe8000bf25070 */
[----:B------:R-:W-:Y:S02]  /*5060*/  ISETP.GE.U32.AND P2, PT, R0, R9, PT ;  /* 0x000000090000720c */ /* 0x000fe40003f46070 */
[----:B------:R-:W-:Y:S11]  /*5070*/  ISETP.NE.AND.EX P1, PT, RZ, UR53, PT, P1 ;  /* 0x00000035ff007c0c */ /* 0x000ff6000bf25310 */
[----:B------:R-:W-:Y:S05]  /*5080*/  @P2 VIADD R11, R11, 0x1 ;  /* 0x000000010b0b2836 */ /* 0x000fea0000000000 */
[----:B------:R-:W-:Y:S11]  /*5090*/  R2UR UR45, R11 ;  /* 0x000000000b2d72ca */ /* 0x000ff600000e0000 */
[----:B------:R-:W-:Y:S02]  /*50a0*/  @!UPT UIADD3 URZ, UPT, UPT, URZ, URZ, URZ ;  /* 0x000000fffffff290 */ /* 0x000fe4000fffe0ff */
[----:B------:R-:W-:Y:S02]  /*50b0*/  @!UP0 UIADD3 UR45, UPT, UPT, -UR45, URZ, URZ ;  /* 0x000000ff2d2d8290 */ /* 0x000fe4000fffe1ff */
[----:B------:R-:W-:Y:S04]  /*50c0*/  @!UP2 ULOP3.LUT UR45, URZ, UR54, URZ, 0x33, !UPT ;  /* 0x00000036ff2da292 */ /* 0x000fe8000f8e33ff */
[----:B------:R-:W-:Y:S04]  /*50d0*/  UIADD3 UR5, UPT, UPT, -UR45, URZ, URZ ;  /* 0x000000ff2d057290 */ /* 0x000fe8000fffe1ff */
[----:B------:R-:W-:Y:S01]  /*50e0*/  UIMAD UR44, UR54, UR5, UR44 ;  /* 0x00000005362c72a4 */ /* 0x000fe2000f8e022c */
[----:B------:R-:W-:Y:S11]  /*50f0*/  BRA.U !UP5, `(.L_x_63) ;  /* 0x000000010d387547 */ /* 0x000ff6000b800000 */
[----:B------:R-:W-:Y:S01]  /*5100*/  UISETP.NE.AND UP1, UPT, UR68, URZ, UPT ;  /* 0x000000ff4400728c */ /* 0x000fe2000bf25270 */
[----:B------:R-:W-:Y:S01]  /*5110*/  IMAD.MOV.U32 R70, RZ, RZ, 0x1 ;  /* 0x00000001ff467424 */ /* 0x000fe200078e00ff */
[----:B------:R-:W1:Y:S01]  /*5120*/  LDCU.64 UR8, c[0x0][0x358] ;  /* 0x00006b00ff0877ac */ /* 0x000e620008000a00 */
[----:B------:R-:W-:Y:S03]  /*5130*/  MOV R0, 0x1 ;  /* 0x0000000100007802 */ /* 0x000fe60000000f00 */
[----:B------:R-:W-:Y:S05]  /*5140*/  PLOP3.LUT P2, PT, PT, PT, UP1, 0x80, 0x8 ;  /* 0x000000000008781c */ /* 0x000fea0003f4f018 */
[----:B------:R-:W2:Y:S01]  /*5150*/  @UP1 LDCU.64 UR4, c[0x0][0x888] ;  /* 0x00011100ff0417ac */ /* 0x000ea20008000a00 */
[----:B------:R-:W-:Y:S07]  /*5160*/  @UP1 UIMAD UR6, UR49, UR52, URZ ;  /* 0x00000034310612a4 */ /* 0x000fee000f8e02ff */
[----:B------:R-:W-:Y:S01]  /*5170*/  @!P2 PRMT R70, R0, 0x7610, R70 ;  /* 0x000076100046a816 */ /* 0x000fe20000000046 */
[----:B--2---:R-:W-:Y:S06]  /*5180*/  @UP1 UIMAD.WIDE UR4, UR6, 0x4, UR4 ;  /* 0x00000004060418a5 */ /* 0x004fec000f8e0204 */
[----:B------:R-:W-:Y:S01]  /*5190*/  IMAD.U32 R14, RZ, RZ, UR4 ;  /* 0x00000004ff0e7e24 */ /* 0x000fe2000f8e00ff */
[----:B------:R-:W-:Y:S04]  /*51a0*/  MOV R15, UR5 ;  /* 0x00000005000f7c02 */ /* 0x000fe80008000f00 */
[----:B------:R-:W2:Y:S01]  /*51b0*/  @!UP1 LDCU UR4, c[0x0][0x880] ;  /* 0x00011000ff0497ac */ /* 0x000ea20008000800 */
[----:B-1---5:R1:W5:Y:S02]  /*51c0*/  @P2 LDG.E R27, desc[UR8][R14.64] ;  /* 0x000000080e1b2981 */ /* 0x022364000c1e1900 */
[----:B-12---:R-:W-:Y:S07]  /*51d0*/  @!P2 IMAD.U32 R27, RZ, RZ, UR4 ;  /* 0x00000004ff1bae24 */ /* 0x006fee000f8e00ff */
.L_x_63:
[----:B-----5:R-:W-:Y:S01]  /*51e0*/  @!P1 FSETP.EQ.AND P3, PT, R27, RZ, PT ;  /* 0x000000ff1b00920b */ /* 0x020fe20003f62000 */
[----:B------:R-:W-:Y:S01]  /*51f0*/  @!UPT UIADD3 URZ, UPT, UPT, URZ, URZ, URZ ;  /* 0x000000fffffff290 */ /* 0x000fe2000fffe0ff */
[----:B------:R-:W-:Y:S11]  /*5200*/  @!P1 BRA `(.L_x_64) ;  /* 0x0000000000149947 */ /* 0x000ff60003800000 */
[----:B------:R-:W-:Y:S02]  /*5210*/  LOP3.LUT P1, RZ, R70, 0xff, RZ, 0xc0, !PT ;  /* 0x000000ff46ff7812 */ /* 0x000fe4000782c0ff */
[----:B------:R-:W-:Y:S04]  /*5220*/  PLOP3.LUT P3, PT, PT, PT, UP1, 0x80, 0x8 ;  /* 0x000000000008781c */ /* 0x000fe80003f6f018 */
[----:B------:R-:W-:Y:S07]  /*5230*/  PLOP3.LUT P3, PT, P3, PT, PT, 0x8, 0x80 ;  /* 0x000000000080781c */ /* 0x000fee0001f6e170 */
[----:B------:R-:W-:Y:S11]  /*5240*/  @P1 FSETP.EQ.AND P3, PT, R27, RZ, PT ;  /* 0x000000ff1b00120b */ /* 0x000ff60003f62000 */
[----:B------:R-:W-:Y:S02]  /*5250*/  @!UPT UIADD3 URZ, UPT, UPT, URZ, URZ, URZ ;  /* 0x000000fffffff290 */ /* 0x000fe4000fffe0ff */
.L_x_64:
[----:B------:R-:W1:Y:S01]  /*5260*/  SYNCS.PHASECHK.TRANS64.TRYWAIT P1, [UR31+0x50], R10 ;  /* 0x0000500aff0075a7 */ /* 0x000e62000802111f */
[----:B------:R-:W-:Y:S04]  /*5270*/  ELECT P2, URZ, PT ;  /* 0x0000000000ff782f */ /* 0x000fe80003840000 */
[----:B------:R-:W-:Y:S01]  /*5280*/  PLOP3.LUT P2, PT, P3, P2, PT, 0xf2, 0x2f ;  /* 0x00000000002f781c */ /* 0x000fe20001f45e72 */
[----:B------:R-:W-:Y:S01]  /*5290*/  @!UPT UIADD3 URZ, UPT, UPT, URZ, URZ, URZ ;  /* 0x000000fffffff290 */ /* 0x000fe2000fffe0ff */
[----:B-1----:R-:W-:Y:S11]  /*52a0*/  @!P1 BRA `(.L_x_65) ;  /* 0x0000007400449947 */ /* 0x002ff60003800000 */
.L_x_183:
[----:B-1----:R-:W-:Y:S01]  /*52b0*/  @!P2 IADD3 R3, P1, PT, R12, 0x580, RZ ;  /* 0x000005800c03a810 */ /* 0x002fe20007f3e0ff */
[----:B------:R-:W-:Y:S01]  /*52c0*/  VOTEU.ALL UP0, P2 ;  /* 0x0000000000ff7886 */ /* 0x000fe20001000000 */
[----:B------:R-:W-:Y:S01]  /*52d0*/  UMOV UR6, 0x0 ;  /* 0x0000000000067882 */ /* 0x000fe20000000000 */
[----:B------:R-:W-:Y:S01]  /*52e0*/  UMOV UR7, 0x10000000 ;  /* 0x1000000000077882 */ /* 0x000fe20000000000 */
[----:B------:R-:W-:Y:S01]  /*52f0*/  @!P2 R2UR UR5, R3 ;  /* 0x000000000305a2ca */ /* 0x000fe200000e0000 */
[----:B------:R-:W-:Y:S01]  /*5300*/  @!P2 IMAD.X R0, RZ, RZ, R13, P1 ;  /* 0x000000ffff00a224 */ /* 0x000fe200008e060d */
[----:B------:R-:W-:Y:S01]  /*5310*/  @!UP0 UIADD3 UR40, UPT, UPT, UR31, 0x200, URZ ;  /* 0x000002001f288890 */ /* 0x000fe2000fffe0ff */
[----:B------:R-:W-:Y:S03]  /*5320*/  VOTEU.ALL UP0, P2 ;  /* 0x0000000000ff7886 */ /* 0x000fe60001000000 */
[----:B------:R-:W-:Y:S01]  /*5330*/  @!P2 R2UR UR4, R0 ;  /* 0x000000000004a2ca */ /* 0x000fe200000e0000 */
[----:B------:R-:W-:Y:S06]  /*5340*/  @!P2 IMAD.MOV.U32 R0, RZ, RZ, 0x2000 ;  /* 0x00002000ff00a424 */ /* 0x000fec00078e00ff */
[----:B------:R-:W-:Y:S06]  /*5350*/  IMAD.U32 R14, RZ, RZ, UR5 ;  /* 0x00000005ff0e7e24 */ /* 0x000fec000f8e00ff */
[----:B------:R-:W-:Y:S01]  /*5360*/  IMAD.U32 R15, RZ, RZ, UR4 ;  /* 0x00000004ff0f7e24 */ /* 0x000fe2000f8e00ff */
[----:B------:R-:W-:Y:S04]  /*5370*/  @!P2 R2UR UR4, R14 ;  /* 0x000000000e04a2ca */ /* 0x000fe800000e0000 */
[----:B------:R-:W-:Y:S11]  /*5380*/  @!P2 R2UR UR5, R15 ;  /* 0x000000000f05a2ca */ /* 0x000ff600000e0000 */
[----:B------:R-:W-:Y:S02]  /*5390*/  @!UPT UIADD3 URZ, UPT, UPT, URZ, URZ, URZ ;  /* 0x000000fffffff290 */ /* 0x000fe4000fffe0ff */
[----:B------:R1:W-:Y:S01]  /*53a0*/  @!UP0 UTMALDG.4D [UR40], [UR4], desc[UR6] ;  /* 0x00000628040085b4 */ /* 0x0003e20008019000 */
[----:B------:R1:W-:Y:S01]  /*53b0*/  @!P2 SYNCS.ARRIVE.TRANS64.RED.A0TR RZ, [UR31+0x30], R0 ;  /* 0x00003000ffffa9a7 */ /* 0x0003e2000830041f */
[----:B------:R-:W-:Y:S01]  /*53c0*/  SYNCS.ARRIVE.TRANS64.RED.A1T0 RZ, [UR51], RZ ;  /* 0x000000ffffff79a7 */ /* 0x000fe20008100433 */
[----:B------:R-:W2:Y:S02]  /*53d0*/  SYNCS.PHASECHK.TRANS64.TRYWAIT P1, [UR31+0x58], R10 ;  /* 0x0000580aff0075a7 */ /* 0x000ea4000802111f */
[----:B-12---:R-:W-:Y:S05]  /*53e0*/  @!P1 BRA `(.L_x_66) ;  /* 0x00000074000c9947 */ /* 0x006fea0003800000 */
.L_x_185:
[----:B-1----:R-:W-:Y:S01]  /*53f0*/  @!P2 IADD3 R3, P1, PT, R12, 0x580, RZ ;  /* 0x000005800c03a810 */ /* 0x002fe20007f3e0ff */
[----:B------:R-:W-:Y:S01]  /*5400*/  VOTEU.ALL UP0, P2 ;  /* 0x0000000000ff7886 */ /* 0x000fe20001000000 */
[----:B------:R-:W-:Y:S01]  /*5410*/  UMOV UR6, 0x0 ;  /* 0x0000000000067882 */ /* 0x000fe20000000000 */
[----:B------:R-:W-:Y:S01]  /*5420*/  UMOV UR7, 0x10000000 ;  /* 0x1000000000077882 */ /* 0x000fe20000000000 */
[----:B------:R-:W-:Y:S01]  /*5430*/  @!P2 R2UR UR5, R3 ;  /* 0x000000000305a2ca */ /* 0x000fe200000e0000 */
[----:B------:R-:W-:Y:S01]  /*5440*/  @!P2 IMAD.X R0, RZ, RZ, R13, P1 ;  /* 0x000000ffff00a224 */ /* 0x000fe200008e060d */
[----:B------:R-:W-:Y:S02]  /*5450*/  @!UP0 UIADD3 UR34, UPT, UPT, UR42, 0x10, URZ ;  /* 0x000000102a228890 */ /* 0x000fe4000fffe0ff */
[----:B------:R-:W-:Y:S02]  /*5460*/  @!UP0 UIADD3 UR32, UPT, UPT, UR31, 0x2200, URZ ;  /* 0x000022001f208890 */ /* 0x000fe4000fffe0ff */
[----:B------:R-:W-:Y:S01]  /*5470*/  @!P2 R2UR UR4, R0 ;  /* 0x000000000004a2ca */ /* 0x000fe200000e0000 */
[----:B------:R-:W-:Y:S01]  /*5480*/  VOTEU.ALL UP0, P2 ;  /* 0x0000000000ff7886 */ /* 0x000fe20001000000 */
[----:B------:R-:W-:Y:S01]  /*5490*/  @!P2 IMAD.MOV.U32 R0, RZ, RZ, 0x2000 ;  /* 0x00002000ff00a424 */ /* 0x000fe200078e00ff */
[----:B------:R-:W-:Y:S01]  /*54a0*/  UMOV UR35, UR43 ;  /* 0x0000002b00237c82 */ /* 0x000fe20008000000 */
[----:B------:R-:W-:Y:S01]  /*54b0*/  UMOV UR36, UR44 ;  /* 0x0000002c00247c82 */ /* 0x000fe20008000000 */
[----:B------:R-:W-:Y:S02]  /*54c0*/  UMOV UR37, UR45 ;  /* 0x0000002d00257c82 */ /* 0x000fe40008000000 */
        /* <DEDUP_REMOVED lines=10> */
.L_x_187:
        /* <DEDUP_REMOVED lines=24> */
.L_x_189:
[----:B-1----:R-:W-:Y:S01]  /*56f0*/  @!P2 IADD3 R3, P1, PT, R12, 0x580, RZ ;  /* 0x000005800c03a810 */ /* 0x002fe20007f3e0ff */
[----:B------:R-:W-:Y:S01]  /*5700*/  VOTEU.ALL UP0, P2 ;  /* 0x0000000000ff7886 */ /* 0x000fe20001000000 */
[----:B------:R-:W-:Y:S01]  /*5710*/  UMOV UR6, 0x0 ;  /* 0x0000000000067882 */ /* 0x000fe20000000000 */
[----:B------:R-:W-:Y:S01]  /*5720*/  UMOV UR7, 0x10000000 ;  /* 0x1000000000077882 */ /* 0x000fe20000000000 */
[----:B------:R-:W-:Y:S01]  /*5730*/  @!P2 R2UR UR5, R3 ;  /* 0x000000000305a2ca */ /* 0x000fe200000e0000 */
[----:B------:R-:W-:Y:S01]  /*5740*/  @!P2 IMAD.X R0, RZ, RZ, R13, P1 ;  /* 0x000000ffff00a224 */ /* 0x000fe200008e060d */
[----:B------:R-:W-:Y:S01]  /*5750*/  @!UP0 UIADD3 UR18, UPT, UPT, UR42, 0x30, URZ ;  /* 0x000000302a128890 */ /* 0x000fe2000fffe0ff */
[----:B------:R-:W-:Y:S01]  /*5760*/  SHF.L.U32 R9, RZ, 0x1f, RZ ;  /* 0x0000001fff097819 */ /* 0x000fe200000006ff */
        /* <DEDUP_REMOVED lines=17> */
.L_x_191:
[----:B------:R-:W-:Y:S01]  /*5880*/  @!P2 IADD3 R3, P1, PT, R12, 0x580, RZ ;  /* 0x000005800c03a810 */ /* 0x000fe20007f3e0ff */
[----:B------:R-:W-:Y:S01]  /*5890*/  VOTEU.ALL UP0, P2 ;  /* 0x0000000000ff7886 */ /* 0x000fe20001000000 */
[----:B------:R-:W-:Y:S01]  /*58a0*/  UMOV UR6, 0x0 ;  /* 0x0000000000067882 */ /* 0x000fe20000000000 */
[----:B------:R-:W-:Y:S01]  /*58b0*/  UMOV UR7, 0x10000000 ;  /* 0x1000000000077882 */ /* 0x000fe20000000000 */
[----:B------:R-:W-:Y:S01]  /*58c0*/  @!P2 R2UR UR5, R3 ;  /* 0x000000000305a2ca */ /* 0x000fe200000e0000 */
[----:B-1----:R-:W-:Y:S01]  /*58d0*/  @!P2 IMAD.X R0, RZ, RZ, R13, P1 ;  /* 0x000000ffff00a224 */ /* 0x002fe200008e060d */
[----:B------:R-:W-:Y:S02]  /*58e0*/  @!UP0 UIADD3 UR10, UPT, UPT, UR42, 0x40, URZ ;  /* 0x000000402a0a8890 */ /* 0x000fe4000fffe0ff */
[----:B------:R-:W-:Y:S02]  /*58f0*/  @!UP0 UIADD3 UR8, UPT, UPT, UR31, 0x200, URZ ;  /* 0x000002001f088890 */ /* 0x000fe4000fffe0ff */
[----:B------:R-:W-:Y:S01]  /*5900*/  @!P2 R2UR UR4, R0 ;  /* 0x000000000004a2ca */ /* 0x000fe200000e0000 */
[----:B------:R-:W-:Y:S01]  /*5910*/  VOTEU.ALL UP0, P2 ;  /* 0x0000000000ff7886 */ /* 0x000fe20001000000 */
[----:B------:R-:W-:Y:S01]  /*5920*/  @!P2 IMAD.MOV.U32 R0, RZ, RZ, 0x2000 ;  /* 0x00002000ff00a424 */ /* 0x000fe200078e00ff */
[----:B------:R-:W-:Y:S01]  /*5930*/  UMOV UR9, UR41 ;  /* 0x0000002900097c82 */ /* 0x000fe20008000000 */
[----:B------:R-:W-:Y:S01]  /*5940*/  UMOV UR11, UR43 ;  /* 0x0000002b000b7c82 */ /* 0x000fe20008000000 */
[----:B------:R-:W-:Y:S01]  /*5950*/  UMOV UR12, UR44 ;  /* 0x0000002c000c7c82 */ /* 0x000fe20008000000 */
[----:B------:R-:W-:Y:S01]  /*5960*/  UMOV UR13, UR45 ;  /* 0x0000002d000d7c82 */ /* 0x000fe20008000000 */
        /* <DEDUP_REMOVED lines=10> */
.L_x_193:
        /* <DEDUP_REMOVED lines=25> */
.L_x_195:
[----:B------:R-:W-:Y:S01]  /*5ba0*/  @!P2 IADD3 R3, P1, PT, R12, 0x580, RZ ;  /* 0x000005800c03a810 */ /* 0x000fe20007f3e0ff */
[----:B------:R-:W-:Y:S01]  /*5bb0*/  VOTEU.ALL UP0, P2 ;  /* 0x0000000000ff7886 */ /* 0x000fe20001000000 */
[----:B------:R-:W-:Y:S01]  /*5bc0*/  UMOV UR6, 0x0 ;  /* 0x0000000000067882 */ /* 0x000fe20000000000 */
[----:B------:R-:W-:Y:S01]  /*5bd0*/  UMOV UR7, 0x10000000 ;  /* 0x1000000000077882 */ /* 0x000fe20000000000 */
[----:B------:R-:W-:Y:S01]  /*5be0*/  @!P2 R2UR UR5, R3 ;  /* 0x000000000305a2ca */ /* 0x000fe200000e0000 */
[----:B-1----:R-:W-:Y:S01]  /*5bf0*/  @!P2 IMAD.X R0, RZ, RZ, R13, P1 ;  /* 0x000000ffff00a224 */ /* 0x002fe200008e060d */
[----:B------:R-:W-:Y:S01]  /*5c00*/  @!UP0 UIADD3 UR10, UPT, UPT, UR42, 0x60, URZ ;  /* 0x000000602a0a8890 */ /* 0x000fe2000fffe0ff */
[----:B------:R-:W-:Y:S01]  /*5c10*/  @P0 SHF.R.U32.HI R4, RZ, 0x10, R5 ;  /* 0x00000010ff040819 */ /* 0x000fe20000011605 */
        /* <DEDUP_REMOVED lines=8> */
[----:B------:R-:W-:Y:S01]  /*5ca0*/  IMAD.U32 R14, RZ, RZ, UR5 ;  /* 0x00000005ff0e7e24 */ /* 0x000fe2000f8e00ff */
[----:B------:R-:W-:Y:S05]  /*5cb0*/  @P0 R2UR UR49, R4 ;  /* 0x00000000043102ca */ /* 0x000fea00000e0000 */
        /* <DEDUP_REMOVED lines=9> */
.L_x_197:
[----:B------:R-:W-:Y:S01]  /*5d50*/  @!P2 IADD3 R3, P0, PT, R12, 0x580, RZ ;  /* 0x000005800c03a810 */ /* 0x000fe20007f1e0ff */
[----:B------:R-:W-:Y:S01]  /*5d60*/  VOTEU.ALL UP0, P2 ;  /* 0x0000000000ff7886 */ /* 0x000fe20001000000 */
[----:B------:R-:W-:Y:S01]  /*5d70*/  UMOV UR6, 0x0 ;  /* 0x0000000000067882 */ /* 0x000fe20000000000 */
[----:B------:R-:W-:Y:S01]  /*5d80*/  UMOV UR7, 0x10000000 ;  /* 0x1000000000077882 */ /* 0x000fe20000000000 */
[----:B------:R-:W-:Y:S01]  /*5d90*/  @!P2 R2UR UR5, R3 ;  /* 0x000000000305a2ca */ /* 0x000fe200000e0000 */
[----:B-1----:R-:W-:Y:S01]  /*5da0*/  @!P2 IMAD.X R0, RZ, RZ, R13, P0 ;  /* 0x000000ffff00a224 */ /* 0x002fe200000e060d */
[----:B------:R-:W-:Y:S01]  /*5db0*/  @!UP0 UIADD3 UR10, UPT, UPT, UR42, 0x70, URZ ;  /* 0x000000702a0a8890 */ /* 0x000fe2000fffe0ff */
[----:B------:R-:W-:Y:S01]  /*5dc0*/  LOP3.LUT R8, R8, 0x1, RZ, 0x3c, !PT ;  /* 0x0000000108087812 */ /* 0x000fe200078e3cff */
[----:B------:R-:W-:Y:S02]  /*5dd0*/  @!UP0 UIADD3 UR8, UPT, UPT, UR31, 0x6200, URZ ;  /* 0x000062001f088890 */ /* 0x000fe4000fffe0ff */
[----:B------:R-:W-:Y:S01]  /*5de0*/  @!P2 R2UR UR4, R0 ;  /* 0x000000000004a2ca */ /* 0x000fe200000e0000 */
[----:B------:R-:W-:Y:S01]  /*5df0*/  VOTEU.ALL UP0, P2 ;  /* 0x0000000000ff7886 */ /* 0x000fe20001000000 */
[----:B------:R-:W-:Y:S01]  /*5e00*/  UMOV UR9, UR17 ;  /* 0x0000001100097c82 */ /* 0x000fe20008000000 */
[----:B------:R-:W-:Y:S01]  /*5e10*/  UMOV UR11, UR43 ;  /* 0x0000002b000b7c82 */ /* 0x000fe20008000000 */
[----:B------:R-:W-:Y:S01]  /*5e20*/  UMOV UR12, UR44 ;  /* 0x0000002c000c7c82 */ /* 0x000fe20008000000 */
[----:B------:R-:W-:Y:S01]  /*5e30*/  UMOV UR13, UR45 ;  /* 0x0000002d000d7c82 */ /* 0x000fe20008000000 */
[----:B------:R-:W-:Y:S01]  /*5e40*/  UIADD3 UR20, UPT, UPT, UR14, UR65, URZ ;  /* 0x000000410e147290 */ /* 0x000fe2000fffe0ff */
[----:B------:R-:W-:Y:S01]  /*5e50*/  IMAD.U32 R4, RZ, RZ, UR5 ;  /* 0x00000005ff047e24 */ /* 0x000fe2000f8e00ff */
[----:B------:R-:W-:Y:S02]  /*5e60*/  UIADD3 UR24, UPT, UPT, UR15, UR64, URZ ;  /* 0x000000400f187290 */ /* 0x000fe4000fffe0ff */
[----:B------:R-:W-:Y:S03]  /*5e70*/  UPLOP3.LUT UP2, UPT, UPT, UPT, UPT, 0x80, 0x8 ;  /* 0x000000000008789c */ /* 0x000fe60003f4f070 */
[----:B------:R-:W-:Y:S01]  /*5e80*/  IMAD.U32 R5, RZ, RZ, UR4 ;  /* 0x00000004ff057e24 */ /* 0x000fe2000f8e00ff */
[----:B------:R-:W-:Y:S04]  /*5e90*/  @!P2 R2UR UR4, R4 ;  /* 0x000000000404a2ca */ /* 0x000fe800000e0000 */
[----:B------:R-:W-:Y:S11]  /*5ea0*/  @!P2 R2UR UR5, R5 ;  /* 0x000000000505a2ca */ /* 0x000ff600000e0000 */
[----:B------:R-:W-:Y:S02]  /*5eb0*/  @!UPT UIADD3 URZ, UPT, UPT, URZ, URZ, URZ ;  /* 0x000000fffffff290 */ /* 0x000fe4000fffe0ff */
[----:B------:R1:W-:Y:S01]  /*5ec0*/  @!UP0 UTMALDG.4D [UR8], [UR4], desc[UR6] ;  /* 0x00000608040085b4 */ /* 0x0003e20008019000 */
[----:B------:R1:W-:Y:S01]  /*5ed0*/  @!P2 SYNCS.ARRIVE.TRANS64.RED.A0TR RZ, [UR31+0x48], R2 ;  /* 0x00004802ffffa9a7 */ /* 0x0003e2000830041f */
[----:B------:R-:W-:Y:S01]  /*5ee0*/  SYNCS.ARRIVE.TRANS64.RED.A1T0 RZ, [UR47], RZ ;  /* 0x000000ffffff79a7 */ /* 0x000fe2000810042f */
[----:B------:R-:W-:Y:S05]  /*5ef0*/  BRA.U UP3, `(.L_x_73) ;  /* 0xffffffe903347547 */ /* 0x000fea000b83ffff */
[----:B------:R-:W2:Y:S02]  /*5f00*/  SYNCS.PHASECHK.TRANS64.TRYWAIT P0, [UR31+0x50], R10 ;  /* 0x0000500aff0075a7 */ /* 0x000ea4000800111f */
[----:B--2---:R-:W-:Y:S05]  /*5f10*/  @!P0 BRA `(.L_x_74) ;  /* 0x0000006800e88947 */ /* 0x004fea0003800000 */
.L_x_199:
[----:B------:R-:W3:Y:S02]  /*5f20*/  SYNCS.PHASECHK.TRANS64.TRYWAIT P0, [UR31+0x58], R10 ;  /* 0x0000580aff0075a7 */ /* 0x000ee4000800111f */
[----:B---3--:R-:W-:Y:S05]  /*5f30*/  @!P0 BRA `(.L_x_75) ;  /* 0x0000006800f88947 */ /* 0x008fea0003800000 */
.L_x_201:
[----:B------:R-:W3:Y:S01]  /*5f40*/  SYNCS.PHASECHK.TRANS64.TRYWAIT P0, [UR31+0x60], R10 ;  /* 0x0000600aff0075a7 */ /* 0x000ee2000800111f */
[----:B------:R-:W-:Y:S01]  /*5f50*/  HFMA2 R0, -RZ, RZ, 0, 5.9604644775390625e-08 ;  /* 0x00000001ff007431 */ /* 0x000fe200000001ff */
[----:B---3--:R-:W-:Y:S06]  /*5f60*/  @!P0 BRA `(.L_x_76) ;  /* 0x0000006c00048947 */ /* 0x008fec0003800000 */
.L_x_203:
[----:B-1----:R-:W-:Y:S02]  /*5f70*/  MOV R2, UR31 ;  /* 0x0000001f00027c02 */ /* 0x002fe40008000f00 */
[----:B--2---:R-:W-:-:S07]  /*5f80*/  SHF.L.U32 R3, R0, 0x1f, RZ ;  /* 0x0000001f00037819 */ /* 0x004fce00000006ff */
.L_x_77:
[----:B-1----:R1:W2:Y:S02]  /*5f90*/  SYNCS.PHASECHK.TRANS64.TRYWAIT P0, [R2+URZ+0x68], R3 ;  /* 0x00006803020075a7 */ /* 0x0022a400080011ff */
[----:B--2---:R-:W-:Y:S05]  /*5fa0*/  @!P0 NANOSLEEP.SYNCS 0x989680 ;  /* 0x009896800000895d */ /* 0x004fea0003900000 */
[----:B------:R-:W2:Y:S02]  /*5fb0*/  @!P0 SYNCS.PHASECHK.TRANS64 P0, [R2+URZ+0x68], R3 ;  /* 0x00006803020085a7 */ /* 0x000ea400080010ff */
[----:B--2---:R-:W-:Y:S05]  /*5fc0*/  @P0 EXIT ;  /* 0x000000000000094d */ /* 0x004fea0003800000 */
[----:B------:R-:W-:Y:S05]  /*5fd0*/  BRA `(.L_x_77) ;  /* 0xfffffffc00ec7947 */ /* 0x000fea000383ffff */
.L_x_58:
[----:B------:R-:W-:-:S06]  /*5fe0*/  UISETP.GE.AND UP0, UPT, UR18, 0x4, UPT ;  /* 0x000000041200788c */ /* 0x000fcc000bf06270 */
[----:B------:R-:W-:-:S13]  /*5ff0*/  PLOP3.LUT P0, PT, PT, PT, UP0, 0x80, 0x8 ;  /* 0x000000000008781c */ /* 0x000fda0003f0f008 */
[----:B-1----:R-:W-:Y:S05]  /*6000*/  @!P0 EXIT ;  /* 0x000000000000894d */ /* 0x002fea0003800000 */
[----:B------:R-:W1:Y:S08]  /*6010*/  S2UR UR4, SR_CgaCtaId ;  /* 0x00000000000479c3 */ /* 0x000e700000008800 */
[----:B------:R-:W-:Y:S01]  /*6020*/  BAR.SYNC.DEFER_BLOCKING 0x6, 0xa0 ;  /* 0x0182800000007b1d */ /* 0x000fe20000010000 */
[C---:B------:R-:W-:Y:S01]  /*6030*/  IMAD.SHL.U32 R0, R68.reuse, 0x10, RZ ;  /* 0x0000001044007824 */ /* 0x040fe200078e00ff */
[C---:B------:R-:W-:Y:S01]  /*6040*/  SHF.L.U32 R23, R68.reuse, 0x10, RZ ;  /* 0x0000001044177819 */ /* 0x040fe200000006ff */
[C---:B------:R-:W-:Y:S01]  /*6050*/  IMAD.SHL.U32 R67, R68.reuse, 0x2, RZ ;  /* 0x0000000244437824 */ /* 0x040fe200078e00ff */
[----:B------:R-:W-:Y:S01]  /*6060*/  LOP3.LUT R69, R68, 0x60, RZ, 0xc0, !PT ;  /* 0x0000006044457812 */ /* 0x000fe200078ec0ff */
[----:B------:R-:W-:Y:S01]  /*6070*/  USHF.R.S32.HI UR53, URZ, 0x1f, UR5 ;  /* 0x0000001fff357899 */ /* 0x000fe20008011405 */
[----:B------:R-:W-:Y:S01]  /*6080*/  LOP3.LUT R4, R0, 0x60, RZ, 0xc0, !PT ;  /* 0x0000006000047812 */ /* 0x000fe200078ec0ff */
[----:B------:R-:W-:Y:S01]  /*6090*/  UMOV UR48, 0x400 ;  /* 0x0000040000307882 */ /* 0x000fe20000000000 */
[----:B------:R-:W2:Y:S01]  /*60a0*/  LDC.64 R60, c[0x0][0x8b0] ;  /* 0x00022c00ff3c7b82 */ /* 0x000ea20000000a00 */
[----:B------:R-:W3:Y:S01]  /*60b0*/  LDCU.64 UR6, c[0x0][0x890] ;  /* 0x00011200ff0677ac */ /* 0x000ee20008000a00 */
[----:B------:R-:W-:Y:S01]  /*60c0*/  LOP3.LUT R67, R4, 0xc, R67, 0xf8, !PT ;  /* 0x0000000c04437812 */ /* 0x000fe200078ef843 */
[----:B------:R-:W-:Y:S01]  /*60d0*/  IMAD.MOV.U32 R22, RZ, RZ, RZ ;  /* 0x000000ffff167224 */ /* 0x000fe200078e00ff */
[----:B------:R-:W-:Y:S01]  /*60e0*/  MOV R65, RZ ;  /* 0x000000ff00417202 */ /* 0x000fe20000000f00 */
[----:B------:R-:W-:Y:S01]  /*60f0*/  ULEA.HI UR53, UR53, UR5, URZ, 0x7 ;  /* 0x0000000535357291 */ /* 0x000fe2000f8f38ff */
[----:B------:R-:W-:Y:S01]  /*6100*/  LOP3.LUT R67, R67, 0x790, R0, 0xf8, !PT ;  /* 0x0000079043437812 */ /* 0x000fe200078ef800 */
[----:B------:R-:W-:Y:S01]  /*6110*/  IMAD.MOV.U32 R66, RZ, RZ, RZ ;  /* 0x000000ffff427224 */ /* 0x000fe200078e00ff */
[----:B------:R-:W4:Y:S01]  /*6120*/  LDC.64 R42, c[0x0][0x8a8] ;  /* 0x00022a00ff2a7b82 */ /* 0x000f220000000a00 */
[C---:B------:R-:W-:Y:S01]  /*6130*/  LOP3.LUT R0, R68.reuse, 0x2, RZ, 0xc0, !PT ;  /* 0x0000000244007812 */ /* 0x040fe200078ec0ff */
[----:B------:R-:W2:Y:S01]  /*6140*/  LDCU.64 UR56, c[0x0][0x348] ;  /* 0x00006900ff3877ac */ /* 0x000ea20008000a00 */
[----:B------:R-:W-:-:S02]  /*6150*/  LOP3.LUT R68, R68, 0x4, RZ, 0xc0, !PT ;  /* 0x0000000444447812 */ /* 0x000fc400078ec0ff */
[----:B------:R-:W-:Y:S01]  /*6160*/  LOP3.LUT R23, R23, 0x600000, RZ, 0xc0, !PT ;  /* 0x0060000017177812 */ /* 0x000fe200078ec0ff */
[----:B------:R-:W2:Y:S01]  /*6170*/  LDCU UR45, c[0x0][0xb0c] ;  /* 0x00016180ff2d77ac */ /* 0x000ea20008000800 */
[----:B-1----:R-:W-:Y:S01]  /*6180*/  ULEA UR48, UR4, UR48, 0x18 ;  /* 0x0000003004307291 */ /* 0x002fe2000f8ec0ff */
[----:B---3--:R-:W-:Y:S01]  /*6190*/  IMAD.U32 R73, RZ, RZ, UR6 ;  /* 0x00000006ff497e24 */ /* 0x008fe2000f8e00ff */
[----:B------:R-:W1:Y:S01]  /*61a0*/  LDCU UR4, c[0x0][0x370] ;  /* 0x00006e00ff0477ac */ /* 0x000e620008000800 */
[----:B------:R-:W-:Y:S01]  /*61b0*/  IMAD.U32 R72, RZ, RZ, UR7 ;  /* 0x00000007ff487e24 */ /* 0x000fe2000f8e00ff */
[----:B------:R-:W3:Y:S05]  /*61c0*/  LDCU UR38, c[0x0][0xb30] ;  /* 0x00016600ff2677ac */ /* 0x000eea0008000800 */
[----:B------:R-:W3:Y:S01]  /*61d0*/  LDS R2, [UR48+0xd0] ;  /* 0x0000d030ff027984 */ /* 0x000ee20008000800 */
[----:B------:R-:W2:Y:S01]  /*61e0*/  LDCU.64 UR58, c[0x0][0x888] ;  /* 0x00011100ff3a77ac */ /* 0x000ea20008000a00 */
[----:B------:R-:W2:Y:S01]  /*61f0*/  LDCU.64 UR46, c[0x0][0xb28] ;  /* 0x00016500ff2e77ac */ /* 0x000ea20008000a00 */
[----:B------:R-:W2:Y:S01]  /*6200*/  LDCU.128 UR60, c[0x0][0xb10] ;  /* 0x00016200ff3c77ac */ /* 0x000ea20008000c00 */
[----:B-1----:R-:W-:Y:S01]  /*6210*/  IMAD.U32 R74, RZ, RZ, UR4 ;  /* 0x00000004ff4a7e24 */ /* 0x002fe2000f8e00ff */
[----:B------:R-:W-:Y:S01]  /*6220*/  UIADD3 UR4, UPT, UPT, UR48, 0x200, URZ ;  /* 0x0000020030047890 */ /* 0x000fe2000fffe0ff */
[----:B------:R-:W1:Y:S05]  /*6230*/  LDCU UR55, c[0x0][0x374] ;  /* 0x00006e80ff3777ac */ /* 0x000e6a0008000800 */
[----:B------:R-:W-:Y:S01]  /*6240*/  IMAD.U32 R62, RZ, RZ, UR4 ;  /* 0x00000004ff3e7e24 */ /* 0x000fe2000f8e00ff */
[----:B------:R-:W-:Y:S01]  /*6250*/  USHF.R.S32.HI UR53, URZ, 0x7, UR53 ;  /* 0x00000007ff357899 */ /* 0x000fe20008011435 */
[----:B------:R-:W-:Y:S01]  /*6260*/  UMOV UR54, URZ ;  /* 0x000000ff00367c82 */ /* 0x000fe20008000000 */
[----:B------:R-:W-:-:S02]  /*6270*/  UMOV UR51, URZ ;  /* 0x000000ff00337c82 */ /* 0x000fc40008000000 */
[----:B------:R-:W-:-:S05]  /*6280*/  LEA R67, R67, R62, 0x2 ;  /* 0x0000003e43437211 */ /* 0x000fca00078e10ff */
[--C-:B------:R-:W-:Y:S02]  /*6290*/  IMAD R77, R0, -0x10, R67.reuse ;  /* 0xfffffff0004d7824 */ /* 0x100fe400078e0243 */
[----:B------:R-:W-:Y:S01]  /*62a0*/  IMAD R76, R68, -0x10, R67 ;  /* 0xfffffff0444c7824 */ /* 0x000fe200078e0243 */
[C---:B---3--:R-:W-:Y:S02]  /*62b0*/  IADD3 R3, PT, PT, R2.reuse, 0x80, RZ ;  /* 0x0000008002037810 */ /* 0x048fe40007ffe0ff */
[----:B------:R-:W-:Y:S02]  /*62c0*/  LOP3.LUT R2, R2, 0xffff, RZ, 0xc0, !PT ;  /* 0x0000ffff02027812 */ /* 0x000fe400078ec0ff */
[----:B------:R-:W-:-:S05]  /*62d0*/  LOP3.LUT R3, R3, 0xffff, RZ, 0xc0, !PT ;  /* 0x0000ffff03037812 */ /* 0x000fca00078ec0ff */
[----:B-12-4-:R3:W-:Y:S02]  /*62e0*/  STL.64 [R1], R2 ;  /* 0x0000000201007387 */ /* 0x0167e40000100a00 */
.L_x_153:
[----:B---3--:R-:W-:Y:S04]  /*62f0*/  SHF.L.U32 R3, R65, 0x1f, RZ ;  /* 0x0000001f41037819 */ /* 0x008fe800000006ff */
[----:B-1----:R-:W1:Y:S02]  /*6300*/  SYNCS.PHASECHK.TRANS64.TRYWAIT P0, [UR48+0x80], R3 ;  /* 0x00008003ff0075a7 */ /* 0x002e640008001130 */
[----:B-12---:R-:W-:Y:S05]  /*6310*/  @!P0 BRA `(.L_x_78) ;  /* 0x0000006800308947 */ /* 0x006fea0003800000 */
.L_x_205:
[----:B------:R-:W2:Y:S01]  /*6320*/  LDS.128 R4, [UR48+0xc0] ;  /* 0x0000c030ff047984 */ /* 0x000ea20008000c00 */
[----:B------:R-:W-:Y:S01]  /*6330*/  UIADD3 UR4, UPT, UPT, UR48, 0x88, URZ ;  /* 0x0000008830047890 */ /* 0x000fe2000fffe0ff */
[----:B------:R-:W-:Y:S01]  /*6340*/  IMAD R2, R22, 0x4, R1 ;  /* 0x0000000416027824 */ /* 0x000fe200078e0201 */
[----:B------:R-:W-:Y:S02]  /*6350*/  UISETP.GE.AND UP0, UPT, UR39, 0x1, UPT ;  /* 0x000000012700788c */ /* 0x000fe4000bf06270 */
[----:B------:R-:W-:Y:S01]  /*6360*/  UPRMT UR4, URZ, 0x654, UR4 ;  /* 0x00000654ff047896 */ /* 0x000fe20008000004 */
[----:B------:R-:W-:Y:S01]  /*6370*/  @!PT LDS RZ, [RZ] ;  /* 0x00000000fffff984 */ /* 0x000fe20000000800 */
[----:B------:R-:W-:Y:S01]  /*6380*/  @!PT LDS RZ, [RZ] ;  /* 0x00000000fffff984 */ /* 0x000fe20000000800 */
[----:B------:R-:W-:Y:S01]  /*6390*/  @!PT LDS RZ, [RZ] ;  /* 0x00000000fffff984 */ /* 0x000fe20000000800 */
[----:B------:R-:W-:Y:S01]  /*63a0*/  @!PT LDS RZ, [RZ] ;  /* 0x00000000fffff984 */ /* 0x000fe20000000800 */
[----:B------:R3:W-:Y:S06]  /*63b0*/  MEMBAR.ALL.CTA ;  /* 0x0000000000007992 */ /* 0x0007ec0000008000 */
[----:B---3--:R-:W3:Y:S02]  /*63c0*/  FENCE.VIEW.ASYNC.S ;  /* 0x00000000000073c6 */ /* 0x008ee40000000000 */
[----:B---3--:R-:W-:Y:S06]  /*63d0*/  SYNCS.ARRIVE.TRANS64.RED.A1T0 RZ, [UR4], RZ ;  /* 0x000000ffffff79a7 */ /* 0x008fec0008100404 */
[----:B------:R-:W5:Y:S01]  /*63e0*/  LDL R2, [R2] ;  /* 0x0000000002027983 */ /* 0x000f620000100800 */
[----:B--2---:R-:W-:Y:S11]  /*63f0*/  LOP3.LUT P0, RZ, R6, 0x1, RZ, 0xc0, !PT ;  /* 0x0000000106ff7812 */ /* 0x004ff6000780c0ff */
[----:B------:R-:W-:Y:S02]  /*6400*/  @!UPT UIADD3 URZ, UPT, UPT, URZ, URZ, URZ ;  /* 0x000000fffffff290 */ /* 0x000fe4000fffe0ff */
[----:B------:R-:W-:Y:S01]  /*6410*/  VOTEU.ANY UP1, P0 ;  /* 0x0000000000ff7886 */ /* 0x000fe20000020100 */
[----:B------:R-:W-:Y:S01]  /*6420*/  PLOP3.LUT P0, PT, PT, PT, UP1, 0x80, 0x8 ;  /* 0x000000000008781c */ /* 0x000fe20003f0f018 */
[----:B------:R-:W-:Y:S06]  /*6430*/  UP2UR UR4, UPR, URZ, 0x2 ;  /* 0x00000002ff047883 */ /* 0x000fec0008000000 */
[----:B------:R-:W-:Y:S06]  /*6440*/  IMAD.U32 R80, RZ, RZ, UR4 ;  /* 0x00000004ff507e24 */ /* 0x000fec000f8e00ff */
[----:B-1----:R-:W-:Y:S02]  /*6450*/  @P0 MOV R3, R4 ;  /* 0x0000000400030202 */ /* 0x002fe40000000f00 */
[----:B------:R-:W-:Y:S02]  /*6460*/  @P0 LOP3.LUT R0, R5, 0xffff, RZ, 0xc0, !PT ;  /* 0x0000ffff05000812 */ /* 0x000fe400078ec0ff */
[----:B------:R-:W-:Y:S01]  /*6470*/  @P0 R2UR UR5, R3 ;  /* 0x00000000030502ca */ /* 0x000fe200000e0000 */
[----:B------:R-:W-:Y:S01]  /*6480*/  IMAD.U32 R3, RZ, RZ, UR53 ;  /* 0x00000035ff037e24 */ /* 0x000fe2000f8e00ff */
[----:B------:R-:W-:Y:S04]  /*6490*/  @P0 R2UR UR4, R0 ;  /* 0x00000000000402ca */ /* 0x000fe800000e0000 */
[----:B------:R-:W-:Y:S07]  /*64a0*/  IABS R0, R3 ;  /* 0x0000000300007213 */ /* 0x000fee0000000000 */
[----:B------:R-:W-:Y:S02]  /*64b0*/  @UP1 UMOV UR37, UR5 ;  /* 0x0000000500251c82 */ /* 0x000fe40008000000 */
[----:B------:R-:W-:Y:S01]  /*64c0*/  @UP1 UMOV UR36, UR4 ;  /* 0x0000000400241c82 */ /* 0x000fe20008000000 */
[----:B------:R-:W-:Y:S05]  /*64d0*/  BRA.U !UP0, `(.L_x_79) ;  /* 0x0000000108d07547 */ /* 0x000fea000b800000 */
[----:B------:R-:W1:Y:S01]  /*64e0*/  LDCU UR14, c[0x0][0xb20] ;  /* 0x00016400ff0e77ac */ /* 0x000e620008000800 */
[----:B------:R-:W-:Y:S01]  /*64f0*/  R2UR UR9, R74 ;  /* 0x000000004a0972ca */ /* 0x000fe200000e0000 */
[----:B------:R-:W-:Y:S02]  /*6500*/  UIMAD.WIDE.U32 UR4, UR55, UR63, URZ ;  /* 0x0000003f370472a5 */ /* 0x000fe4000f8e00ff */
[----:B------:R-:W-:Y:S02]  /*6510*/  UIMAD.WIDE.U32 UR10, UR36, UR63, URZ ;  /* 0x0000003f240a72a5 */ /* 0x000fe4000f8e00ff */
[----:B------:R-:W-:Y:S02]  /*6520*/  UISETP.NE.AND UP0, UPT, UR62, 0x1, UPT ;  /* 0x000000013e00788c */ /* 0x000fe4000bf05270 */
[----:B------:R-:W-:Y:S02]  /*6530*/  UISETP.NE.AND UP1, UPT, UR45, 0x1, UPT ;  /* 0x000000012d00788c */ /* 0x000fe4000bf25270 */
[----:B------:R-:W-:Y:S04]  /*6540*/  UISETP.NE.AND UP2, UPT, UR39, 0x1, UPT ;  /* 0x000000012700788c */ /* 0x000fe8000bf45270 */
[----:B------:R-:W-:Y:S02]  /*6550*/  UIMAD.WIDE.U32 UR6, UR9, UR60, URZ ;  /* 0x0000003c090672a5 */ /* 0x000fe4000f8e00ff */
[----:B------:R-:W-:Y:S01]  /*6560*/  UIMAD.WIDE.U32 UR12, UR37, UR60, URZ ;  /* 0x0000003c250c72a5 */ /* 0x000fe2000f8e00ff */
[----:B------:R-:W-:Y:S02]  /*6570*/  UMOV UR4, UR5 ;  /* 0x0000000500047c82 */ /* 0x000fe40008000000 */
[----:B-1----:R-:W-:Y:S02]  /*6580*/  USHF.R.U32.HI UR8, URZ, UR14, UR4 ;  /* 0x0000000eff087299 */ /* 0x002fe40008011604 */
[----:B------:R-:W-:Y:S01]  /*6590*/  UMOV UR6, UR11 ;  /* 0x0000000b00067c82 */ /* 0x000fe20008000000 */
[----:B------:R-:W-:Y:S02]  /*65a0*/  UMOV UR4, UR7 ;  /* 0x0000000700047c82 */ /* 0x000fe40008000000 */
[----:B------:R-:W-:Y:S02]  /*65b0*/  USHF.R.U32.HI UR5, URZ, UR61, UR4 ;  /* 0x0000003dff057299 */ /* 0x000fe40008011604 */
[----:B------:R-:W-:Y:S02]  /*65c0*/  USEL UR4, UR55, UR8, !UP0 ;  /* 0x0000000837047287 */ /* 0x000fe4000c000000 */
[----:B------:R-:W-:Y:S02]  /*65d0*/  USHF.R.U32.HI UR8, URZ, UR14, UR6 ;  /* 0x0000000eff087299 */ /* 0x000fe40008011606 */
[----:B------:R-:W-:Y:S02]  /*65e0*/  UIMAD.WIDE.U32 UR6, UR4, UR46, URZ ;  /* 0x0000002e040672a5 */ /* 0x000fe4000f8e00ff */
[----:B------:R-:W-:Y:S02]  /*65f0*/  USEL UR9, UR9, UR5, !UP1 ;  /* 0x0000000509097287 */ /* 0x000fe4000c800000 */
[----:B------:R-:W-:Y:S02]  /*6600*/  USEL UR8, UR36, UR8, !UP0 ;  /* 0x0000000824087287 */ /* 0x000fe4000c000000 */
[----:B------:R-:W-:Y:S01]  /*6610*/  UIMAD.WIDE.U32 UR10, UR9, UR46, URZ ;  /* 0x0000002e090a72a5 */ /* 0x000fe2000f8e00ff */
[----:B------:R-:W-:Y:S01]  /*6620*/  UMOV UR6, UR7 ;  /* 0x0000000700067c82 */ /* 0x000fe20008000000 */
[----:B------:R-:W-:Y:S01]  /*6630*/  UMOV UR5, UR13 ;  /* 0x0000000d00057c82 */ /* 0x000fe20008000000 */
[----:B------:R-:W-:Y:S02]  /*6640*/  @UP2 USHF.R.U32.HI UR4, URZ, UR47, UR6 ;  /* 0x0000002fff042299 */ /* 0x000fe40008011606 */
[----:B------:R-:W-:Y:S02]  /*6650*/  USHF.R.U32.HI UR5, URZ, UR61, UR5 ;  /* 0x0000003dff057299 */ /* 0x000fe40008011605 */
[----:B------:R-:W-:Y:S02]  /*6660*/  UIMAD UR4, UR39, UR4, URZ ;  /* 0x00000004270472a4 */ /* 0x000fe4000f8e02ff */
[----:B------:R-:W-:Y:S02]  /*6670*/  USEL UR5, UR37, UR5, !UP1 ;  /* 0x0000000525057287 */ /* 0x000fe4000c800000 */
[----:B------:R-:W-:Y:S01]  /*6680*/  UISETP.GE.AND UP0, UPT, UR8, UR4, UPT ;  /* 0x000000040800728c */ /* 0x000fe2000bf06270 */
[----:B------:R-:W-:Y:S01]  /*6690*/  UMOV UR6, UR11 ;  /* 0x0000000b00067c82 */ /* 0x000fe20008000000 */
[----:B------:R-:W-:Y:S02]  /*66a0*/  UIMAD.WIDE.U32 UR10, UR8, UR46, URZ ;  /* 0x0000002e080a72a5 */ /* 0x000fe4000f8e00ff */
[----:B------:R-:W-:Y:S04]  /*66b0*/  @UP2 USHF.R.U32.HI UR9, URZ, UR47, UR6 ;  /* 0x0000002fff092299 */ /* 0x000fe80008011606 */
[----:B------:R-:W-:Y:S01]  /*66c0*/  UIMAD UR6, UR39, UR9, URZ ;  /* 0x00000009270672a4 */ /* 0x000fe2000f8e02ff */
[----:B------:R-:W-:Y:S03]  /*66d0*/  UMOV UR4, UR11 ;  /* 0x0000000b00047c82 */ /* 0x000fe60008000000 */
[----:B------:R-:W-:Y:S02]  /*66e0*/  UISETP.GE.OR UP0, UPT, UR5, UR6, UP0 ;  /* 0x000000060500728c */ /* 0x000fe40008706670 */
[----:B------:R-:W-:Y:S02]  /*66f0*/  USHF.R.U32.HI UR4, URZ, UR47, UR4 ;  /* 0x0000002fff047299 */ /* 0x000fe40008011604 */
[----:B------:R-:W-:Y:S02]  /*6700*/  UIMAD.WIDE.U32 UR6, UR5, UR46, URZ ;  /* 0x0000002e050672a5 */ /* 0x000fe4000f8e00ff */
[----:B------:R-:W-:Y:S02]  /*6710*/  USEL UR11, UR8, UR4, !UP2 ;  /* 0x00000004080b7287 */ /* 0x000fe4000d000000 */
[----:B------:R-:W-:Y:S02]  /*6720*/  UIADD3 UR6, UPT, UPT, -UR5, URZ, URZ ;  /* 0x000000ff05067290 */ /* 0x000fe4000fffe1ff */
[----:B------:R-:W-:Y:S02]  /*6730*/  UIADD3 UR10, UPT, UPT, -UR11, URZ, URZ ;  /* 0x000000ff0b0a7290 */ /* 0x000fe4000fffe1ff */
[----:B------:R-:W-:Y:S02]  /*6740*/  UIMAD UR6, UR45, UR6, UR37 ;  /* 0x000000062d0672a4 */ /* 0x000fe4000f8e0225 */
[----:B------:R-:W-:Y:S01]  /*6750*/  UIMAD UR10, UR39, UR10, UR8 ;  /* 0x0000000a270a72a4 */ /* 0x000fe2000f8e0208 */
[----:B------:R-:W-:Y:S01]  /*6760*/  @!UP0 UMOV UR4, UR7 ;  /* 0x0000000700048c82 */ /* 0x000fe20008000000 */
[----:B------:R-:W-:Y:S02]  /*6770*/  UIADD3 UR7, UPT, UPT, -UR8, URZ, URZ ;  /* 0x000000ff08077290 */ /* 0x000fe4000fffe1ff */
[----:B------:R-:W-:Y:S04]  /*6780*/  @!UP0 USHF.R.U32.HI UR4, URZ, UR47, UR4 ;  /* 0x0000002fff048299 */ /* 0x000fe80008011604 */
[----:B------:R-:W-:Y:S04]  /*6790*/  @!UP0 USEL UR4, UR5, UR4, !UP2 ;  /* 0x0000000405048287 */ /* 0x000fe8000d000000 */
[----:B------:R-:W-:Y:S02]  /*67a0*/  @!UP0 UIMAD UR9, UR9, UR10, UR4 ;  /* 0x0000000a090982a4 */ /* 0x000fe4000f8e0204 */
[----:B------:R-:W-:Y:S02]  /*67b0*/  @!UP0 UIADD3 UR10, UPT, UPT, UR11, -UR4, URZ ;  /* 0x800000040b0a8290 */ /* 0x000fe4000fffe0ff */
[----:B------:R-:W-:Y:S02]  /*67c0*/  UIMAD UR4, UR62, UR7, UR36 ;  /* 0x000000073e0472a4 */ /* 0x000fe4000f8e0224 */
[----:B------:R-:W-:Y:S03]  /*67d0*/  @!UP0 UIMAD UR8, UR10, UR39, UR5 ;  /* 0x000000270a0882a4 */ /* 0x000fe6000f8e0205 */
[----:B------:R-:W-:Y:S02]  /*67e0*/  @!UP0 UMOV UR5, UR9 ;  /* 0x0000000900058c82 */ /* 0x000fe40008000000 */
[----:B------:R-:W-:Y:S02]  /*67f0*/  UIMAD UR37, UR5, UR45, UR6 ;  /* 0x0000002d052572a4 */ /* 0x000fe4000f8e0206 */
[----:B------:R-:W-:Y:S11]  /*6800*/  UIMAD UR36, UR8, UR62, UR4 ;  /* 0x0000003e082472a4 */ /* 0x000ff6000f8e0204 */
[----:B------:R-:W-:Y:S01]  /*6810*/  @!UPT UIADD3 URZ, UPT, UPT, URZ, URZ, URZ ;  /* 0x000000fffffff290 */ /* 0x000fe2000fffe0ff */
.L_x_79:
[----:B------:R-:W1:Y:S01]  /*6820*/  LDCU UR11, c[0x0][0x388] ;  /* 0x00007100ff0b77ac */ /* 0x000e620008000800 */
[----:B------:R-:W-:Y:S01]  /*6830*/  R2UR UR6, R0 ;  /* 0x00000000000672ca */ /* 0x000fe200000e0000 */
[----:B------:R-:W-:Y:S01]  /*6840*/  BSSY.RECONVERGENT B6, `(.L_x_80) ;  /* 0x0000076000067945 */ /* 0x000fe20003800200 */
[----:B------:R-:W-:Y:S01]  /*6850*/  IABS R3, R3 ;  /* 0x0000000300037213 */ /* 0x000fe20000000000 */
[----:B------:R-:W-:Y:S01]  /*6860*/  USHF.L.U32 UR42, UR24, 0x7, URZ ;  /* 0x00000007182a7899 */ /* 0x000fe200080006ff */
[----:B------:R-:W-:Y:S02]  /*6870*/  @P0 SHF.R.U32.HI R4, RZ, 0x10, R5 ;  /* 0x00000010ff040819 */ /* 0x000fe40000011605 */
[----:B------:R-:W-:Y:S01]  /*6880*/  R2UR UR16, R78 ;  /* 0x000000004e1072ca */ /* 0x000fe200000e0000 */
[----:B------:R-:W-:Y:S01]  /*6890*/  IMAD.MOV R3, RZ, RZ, -R3 ;  /* 0x000000ffff037224 */ /* 0x000fe200078e0a03 */
[----:B------:R-:W-:Y:S02]  /*68a0*/  @P0 R2UR UR16, R4 ;  /* 0x00000000041002ca */ /* 0x000fe400000e0000 */
[----:B------:R-:W-:Y:S02]  /*68b0*/  LOP3.LUT P0, RZ, R62, 0x1b0, RZ, 0xc0, !PT ;  /* 0x000001b03eff7812 */ /* 0x000fe4000780c0ff */
[----:B------:R-:W-:Y:S01]  /*68c0*/  R2UR UR9, R3 ;  /* 0x00000000030972ca */ /* 0x000fe200000e0000 */
[----:B------:R-:W2:Y:S08]  /*68d0*/  I2F.RP R9, UR6 ;  /* 0x0000000600097d06 */ /* 0x000eb00008209400 */
[----:B------:R-:W-:Y:S02]  /*68e0*/  IMAD.U32 R78, RZ, RZ, UR16 ;  /* 0x00000010ff4e7e24 */ /* 0x000fe4000f8e00ff */
[----:B--2---:R-:W2:Y:S02]  /*68f0*/  MUFU.RCP R0, R9 ;  /* 0x0000000900007308 */ /* 0x004ea40000001000 */
[----:B--2---:R-:W-:Y:S08]  /*6900*/  VIADD R8, R0, 0xffffffe ;  /* 0x0ffffffe00087836 */ /* 0x004ff00000000000 */
[----:B------:R-:W2:Y:S02]  /*6910*/  F2I.FTZ.U32.TRUNC.NTZ R0, R8 ;  /* 0x0000000800007305 */ /* 0x000ea4000021f000 */
[----:B--2---:R-:W-:Y:S01]  /*6920*/  R2UR UR5, R0 ;  /* 0x00000000000572ca */ /* 0x004fe200000e0000 */
[----:B------:R-:W-:Y:S05]  /*6930*/  IMAD.U32 R0, RZ, RZ, UR20 ;  /* 0x00000014ff007e24 */ /* 0x000fea000f8e00ff */
[----:B------:R-:W-:Y:S04]  /*6940*/  IABS R0, R0 ;  /* 0x0000000000007213 */ /* 0x000fe80000000000 */
[----:B------:R-:W-:Y:S01]  /*6950*/  R2UR UR8, R0 ;  /* 0x00000000000872ca */ /* 0x000fe200000e0000 */
[----:B-1----:R-:W-:Y:S02]  /*6960*/  IMAD.U32 R0, RZ, RZ, UR11 ;  /* 0x0000000bff007e24 */ /* 0x002fe4000f8e00ff */
[----:B------:R-:W-:Y:S03]  /*6970*/  UIADD3 UR4, UPT, UPT, URZ, -UR5, URZ ;  /* 0x80000005ff047290 */ /* 0x000fe6000fffe0ff */
[----:B------:R-:W-:Y:S01]  /*6980*/  IABS R9, R0 ;  /* 0x0000000000097213 */ /* 0x000fe20000000000 */
[----:B------:R-:W-:Y:S03]  /*6990*/  UIMAD UR7, UR4, UR6, URZ ;  /* 0x00000006040772a4 */ /* 0x000fe6000f8e02ff */
[----:B------:R-:W-:Y:S01]  /*69a0*/  UMOV UR4, URZ ;  /* 0x000000ff00047c82 */ /* 0x000fe20008000000 */
[----:B------:R-:W1:Y:S01]  /*69b0*/  I2F.RP R0, R9 ;  /* 0x0000000900007306 */ /* 0x000e620000209400 */
[----:B------:R-:W-:Y:S07]  /*69c0*/  UIMAD.WIDE.U32 UR4, UR5, UR7, UR4 ;  /* 0x00000007050472a5 */ /* 0x000fee000f8e0004 */
[----:B------:R-:W-:Y:S02]  /*69d0*/  UMOV UR4, UR5 ;  /* 0x0000000500047c82 */ /* 0x000fe40008000000 */
[----:B------:R-:W-:Y:S01]  /*69e0*/  UIMAD.WIDE.U32 UR4, UR4, UR8, URZ ;  /* 0x00000008040472a5 */ /* 0x000fe2000f8e00ff */
[----:B-1----:R-:W1:Y:S06]  /*69f0*/  MUFU.RCP R0, R0 ;  /* 0x0000000000007308 */ /* 0x002e6c0000001000 */
[----:B------:R-:W-:Y:S02]  /*6a00*/  UMOV UR43, UR5 ;  /* 0x00000005002b7c82 */ /* 0x000fe40008000000 */
[----:B------:R-:W-:Y:S04]  /*6a10*/  UIMAD UR4, UR43, UR9, UR8 ;  /* 0x000000092b0472a4 */ /* 0x000fe8000f8e0208 */
[----:B------:R-:W-:Y:S01]  /*6a20*/  UISETP.GT.U32.AND UP0, UPT, UR6, UR4, UPT ;  /* 0x000000040600728c */ /* 0x000fe2000bf04070 */
[----:B-1----:R-:W-:Y:S10]  /*6a30*/  VIADD R10, R0, 0xffffffe ;  /* 0x0ffffffe000a7836 */ /* 0x002ff40000000000 */
[----:B------:R-:W-:Y:S02]  /*6a40*/  @!UP0 UIADD3 UR4, UPT, UPT, UR4, -UR6, URZ ;  /* 0x8000000604048290 */ /* 0x000fe4000fffe0ff */
[----:B------:R-:W-:Y:S01]  /*6a50*/  @!UP0 UIADD3 UR43, UPT, UPT, UR43, 0x1, URZ ;  /* 0x000000012b2b8890 */ /* 0x000fe2000fffe0ff */
[----:B------:R-:W1:Y:S01]  /*6a60*/  F2I.FTZ.U32.TRUNC.NTZ R11, R10 ;  /* 0x0000000a000b7305 */ /* 0x000e62000021f000 */
[----:B------:R-:W-:Y:S02]  /*6a70*/  UISETP.GE.U32.AND UP2, UPT, UR4, UR6, UPT ;  /* 0x000000060400728c */ /* 0x000fe4000bf46070 */
[----:B------:R-:W-:Y:S02]  /*6a80*/  ULOP3.LUT UR4, UR20, UR53, URZ, 0x3c, !UPT ;  /* 0x0000003514047292 */ /* 0x000fe4000f8e3cff */
[----:B------:R-:W-:Y:S02]  /*6a90*/  UISETP.NE.AND UP0, UPT, UR53, URZ, UPT ;  /* 0x000000ff3500728c */ /* 0x000fe4000bf05270 */
[----:B------:R-:W-:Y:S05]  /*6aa0*/  UISETP.GE.AND UP1, UPT, UR4, URZ, UPT ;  /* 0x000000ff0400728c */ /* 0x000fea000bf26270 */
[----:B------:R-:W-:Y:S01]  /*6ab0*/  @UP2 UIADD3 UR43, UPT, UPT, UR43, 0x1, URZ ;  /* 0x000000012b2b2890 */ /* 0x000fe2000fffe0ff */
[--C-:B-1----:R-:W-:Y:S02]  /*6ac0*/  IMAD.MOV R8, RZ, RZ, -R11.reuse ;  /* 0x000000ffff087224 */ /* 0x102fe400078e0a0b */
[----:B------:R-:W-:Y:S03]  /*6ad0*/  IMAD.MOV.U32 R10, RZ, RZ, RZ ;  /* 0x000000ffff0a7224 */ /* 0x000fe600078e00ff */
[----:B------:R-:W-:Y:S01]  /*6ae0*/  @!UP1 UIADD3 UR43, UPT, UPT, -UR43, URZ, URZ ;  /* 0x000000ff2b2b9290 */ /* 0x000fe2000fffe1ff */
[----:B------:R-:W-:Y:S01]  /*6af0*/  IMAD R3, R8, R9, RZ ;  /* 0x0000000908037224 */ /* 0x000fe200078e02ff */
[----:B------:R-:W-:Y:S02]  /*6b00*/  UISETP.NE.AND UP1, UPT, UR38, 0x1, UPT ;  /* 0x000000012600788c */ /* 0x000fe4000bf25270 */
[----:B------:R-:W-:Y:S01]  /*6b10*/  @!UP0 ULOP3.LUT UR43, URZ, UR53, URZ, 0x33, !UPT ;  /* 0x00000035ff2b8292 */ /* 0x000fe2000f8e33ff */
[----:B------:R-:W-:Y:S05]  /*6b20*/  IMAD.HI.U32 R11, R11, R3, R10 ;  /* 0x000000030b0b7227 */ /* 0x000fea00078e000a */
[----:B------:R-:W-:Y:S03]  /*6b30*/  MOV R0, UR43 ;  /* 0x0000002b00007c02 */ /* 0x000fe60008000f00 */
[----:B------:R-:W1:Y:S01]  /*6b40*/  @!UP1 LDCU.128 UR12, c[0x0][0xb10] ;  /* 0x00016200ff0c97ac */ /* 0x000e620008000c00 */
[----:B------:R-:W-:Y:S05]  /*6b50*/  IABS R0, R0 ;  /* 0x0000000000007213 */ /* 0x000fea0000000000 */
[----:B------:R-:W-:Y:S01]  /*6b60*/  IMAD.HI.U32 R11, R11, R0, RZ ;  /* 0x000000000b0b7227 */ /* 0x000fe200078e00ff */
[----:B------:R-:W2:Y:S03]  /*6b70*/  @!UP1 LDCU UR10, c[0x0][0xb20] ;  /* 0x00016400ff0a97ac */ /* 0x000ea60008000800 */
[----:B------:R-:W-:Y:S01]  /*6b80*/  IMAD.MOV R3, RZ, RZ, -R11 ;  /* 0x000000ffff037224 */ /* 0x000fe200078e0a0b */
[----:B------:R-:W3:Y:S03]  /*6b90*/  @!UP1 LDCU UR5, c[0x0][0xb0c] ;  /* 0x00016180ff0597ac */ /* 0x000ee60008000800 */
[C---:B------:R-:W-:Y:S01]  /*6ba0*/  IMAD R0, R9.reuse, R3, R0 ;  /* 0x0000000309007224 */ /* 0x040fe200078e0200 */
[----:B-1----:R-:W-:Y:S04]  /*6bb0*/  UIMAD.WIDE.U32 UR6, UR36, UR15, URZ ;  /* 0x0000000f240672a5 */ /* 0x002fe8000f8e00ff */
[----:B------:R-:W-:Y:S01]  /*6bc0*/  ISETP.GT.U32.AND P1, PT, R9, R0, PT ;  /* 0x000000000900720c */ /* 0x000fe20003f24070 */
[----:B------:R-:W-:Y:S02]  /*6bd0*/  UIMAD.WIDE.U32 UR8, UR37, UR12, URZ ;  /* 0x0000000c250872a5 */ /* 0x000fe4000f8e00ff */
[----:B------:R-:W-:Y:S02]  /*6be0*/  @!UP1 UISETP.NE.AND UP0, UPT, UR14, 0x1, UPT ;  /* 0x000000010e00988c */ /* 0x000fe4000bf05270 */
[----:B------:R-:W-:Y:S01]  /*6bf0*/  ULOP3.LUT UR8, UR43, UR11, URZ, 0x3c, !UPT ;  /* 0x0000000b2b087292 */ /* 0x000fe2000f8e3cff */
[----:B------:R-:W-:Y:S02]  /*6c00*/  @!UP1 UMOV UR6, UR7 ;  /* 0x0000000700069c82 */ /* 0x000fe40008000000 */
[----:B------:R-:W-:Y:S01]  /*6c10*/  @!UP1 UMOV UR4, UR9 ;  /* 0x0000000900049c82 */ /* 0x000fe20008000000 */
[----:B--2---:R-:W-:Y:S02]  /*6c20*/  @!UP1 USHF.R.U32.HI UR6, URZ, UR10, UR6 ;  /* 0x0000000aff069299 */ /* 0x004fe40008011606 */
[----:B---3--:R-:W-:Y:S02]  /*6c30*/  @!UP1 UISETP.NE.AND UP2, UPT, UR5, 0x1, UPT ;  /* 0x000000010500988c */ /* 0x008fe4000bf45270 */
[----:B------:R-:W-:Y:S01]  /*6c40*/  @!UP1 USHF.R.U32.HI UR4, URZ, UR13, UR4 ;  /* 0x0000000dff049299 */ /* 0x000fe20008011604 */
[----:B------:R-:W-:Y:S01]  /*6c50*/  @!P1 IMAD.IADD R0, R0, 0x1, -R9 ;  /* 0x0000000100009824 */ /* 0x000fe200078e0a09 */
[----:B------:R-:W-:Y:S01]  /*6c60*/  @!UP1 USEL UR6, UR36, UR6, !UP0 ;  /* 0x0000000624069287 */ /* 0x000fe2000c000000 */
[----:B------:R-:W-:Y:S01]  /*6c70*/  @!P1 IADD3 R11, PT, PT, R11, 0x1, RZ ;  /* 0x000000010b0b9810 */ /* 0x000fe20007ffe0ff */
[----:B------:R-:W-:Y:S02]  /*6c80*/  @!UP1 USEL UR7, UR37, UR4, !UP2 ;  /* 0x0000000425079287 */ /* 0x000fe4000d000000 */
[----:B------:R-:W-:Y:S01]  /*6c90*/  UISETP.GE.AND UP0, UPT, UR8, URZ, UPT ;  /* 0x000000ff0800728c */ /* 0x000fe2000bf06270 */
[----:B------:R-:W-:Y:S01]  /*6ca0*/  ISETP.GE.U32.AND P2, PT, R0, R9, PT ;  /* 0x000000090000720c */ /* 0x000fe20003f46070 */
[----:B------:R-:W-:Y:S02]  /*6cb0*/  UISETP.NE.AND UP2, UPT, UR11, URZ, UPT ;  /* 0x000000ff0b00728c */ /* 0x000fe4000bf45270 */
[----:B------:R-:W-:Y:S02]  /*6cc0*/  @!UP1 UIADD3 UR4, UPT, UPT, -UR7, UR6, URZ ;  /* 0x0000000607049290 */ /* 0x000fe4000fffe1ff */
[----:B------:R-:W-:Y:S02]  /*6cd0*/  @!UP1 UIADD3 UR6, UPT, UPT, UR7, -UR6, URZ ;  /* 0x8000000607069290 */ /* 0x000fe4000fffe0ff */
[----:B------:R-:W-:Y:S02]  /*6ce0*/  @!UP1 UIMAD UR37, UR4, UR5, UR37 ;  /* 0x00000005042592a4 */ /* 0x000fe4000f8e0225 */
[----:B------:R-:W-:Y:S02]  /*6cf0*/  UIADD3 UR4, UPT, UPT, -UR43, URZ, URZ ;  /* 0x000000ff2b047290 */ /* 0x000fe4000fffe1ff */
[----:B------:R-:W-:Y:S02]  /*6d00*/  @!UP1 UIMAD UR36, UR6, UR14, UR36 ;  /* 0x0000000e062492a4 */ /* 0x000fe4000f8e0224 */
[----:B------:R-:W-:Y:S01]  /*6d10*/  UIMAD UR5, UR53, UR4, UR20 ;  /* 0x00000004350572a4 */ /* 0x000fe2000f8e0214 */
[----:B------:R-:W-:Y:S03]  /*6d20*/  @P2 VIADD R11, R11, 0x1 ;  /* 0x000000010b0b2836 */ /* 0x000fe60000000000 */
[----:B------:R-:W-:Y:S02]  /*6d30*/  USHF.L.U32 UR52, UR5, 0x7, URZ ;  /* 0x0000000705347899 */ /* 0x000fe400080006ff */
[----:B------:R-:W-:Y:S11]  /*6d40*/  R2UR UR44, R11 ;  /* 0x000000000b2c72ca */ /* 0x000ff600000e0000 */
[----:B------:R-:W-:Y:S02]  /*6d50*/  @!UPT UIADD3 URZ, UPT, UPT, URZ, URZ, URZ ;  /* 0x000000fffffff290 */ /* 0x000fe4000fffe0ff */
[----:B------:R-:W-:Y:S02]  /*6d60*/  @!UP0 UIADD3 UR44, UPT, UPT, -UR44, URZ, URZ ;  /* 0x000000ff2c2c8290 */ /* 0x000fe4000fffe1ff */
[----:B------:R-:W-:Y:S04]  /*6d70*/  @!UP2 ULOP3.LUT UR44, URZ, UR11, URZ, 0x33, !UPT ;  /* 0x0000000bff2ca292 */ /* 0x000fe8000f8e33ff */
[----:B------:R-:W-:Y:S04]  /*6d80*/  UIADD3 UR4, UPT, UPT, -UR44, URZ, URZ ;  /* 0x000000ff2c047290 */ /* 0x000fe8000fffe1ff */
[----:B------:R-:W-:Y:S01]  /*6d90*/  UIMAD UR43, UR11, UR4, UR43 ;  /* 0x000000040b2b72a4 */ /* 0x000fe2000f8e022b */
[----:B------:R-:W-:Y:S11]  /*6da0*/  @!P0 BRA `(.L_x_81) ;  /* 0x00000000007c8947 */ /* 0x000ff60003800000 */
[----:B------:R-:W1:Y:S01]  /*6db0*/  LDCU.64 UR8, c[0x4][0x80] ;  /* 0x01001000ff0877ac */ /* 0x000e620008000a00 */
[----:B------:R-:W-:Y:S01]  /*6dc0*/  MOV R16, 0x0 ;  /* 0x0000000000107802 */ /* 0x000fe20000000f00 */
[----:B------:R-:W-:Y:S02]  /*6dd0*/  HFMA2 R12, -RZ, RZ, 0, 5.9604644775390625e-08 ;  /* 0x00000001ff0c7431 */ /* 0x000fe400000001ff */
[----:B------:R-:W-:Y:S01]  /*6de0*/  IMAD.MOV.U32 R8, RZ, RZ, 0x70 ;  /* 0x00000070ff087424 */ /* 0x000fe200078e00ff */
[----:B------:R2:W3:Y:S01]  /*6df0*/  LDC.64 R14, c[0x4][R16] ;  /* 0x01000000100e7b82 */ /* 0x0004e20000000a00 */
[----:B------:R-:W4:Y:S01]  /*6e00*/  LDCU.64 UR6, c[0x4][0x88] ;  /* 0x01001100ff0677ac */ /* 0x000f220008000a00 */
[----:B------:R-:W-:Y:S01]  /*6e10*/  IMAD.MOV.U32 R13, RZ, RZ, RZ ;  /* 0x000000ffff0d7224 */ /* 0x000fe200078e00ff */
[----:B------:R-:W2:Y:S01]  /*6e20*/  LDCU.64 UR4, c[0x4][0x8] ;  /* 0x01000100ff0477ac */ /* 0x000ea20008000a00 */
[----:B-1----:R-:W-:Y:S01]  /*6e30*/  MOV R5, UR9 ;  /* 0x0000000900057c02 */ /* 0x002fe20008000f00 */
[----:B------:R-:W-:Y:S01]  /*6e40*/  IMAD.U32 R4, RZ, RZ, UR8 ;  /* 0x00000008ff047e24 */ /* 0x000fe2000f8e00ff */
[----:B----4-:R-:W-:Y:S01]  /*6e50*/  MOV R7, UR7 ;  /* 0x0000000700077c02 */ /* 0x010fe20008000f00 */
[----:B------:R-:W-:Y:S01]  /*6e60*/  IMAD.U32 R6, RZ, RZ, UR6 ;  /* 0x00000006ff067e24 */ /* 0x000fe2000f8e00ff */
[----:B--2---:R-:W-:Y:S01]  /*6e70*/  MOV R11, UR5 ;  /* 0x00000005000b7c02 */ /* 0x004fe20008000f00 */
[----:B------:R-:W-:Y:S02]  /*6e80*/  IMAD.U32 R10, RZ, RZ, UR4 ;  /* 0x00000004ff0a7e24 */ /* 0x000fe4000f8e00ff */
[----:B------:R-:W-:Y:S07]  /*6e90*/  LEPC R20, `(.L_x_82) ;  /* 0x000000001014794e */ /* 0x000fee0000000000 */
[----:B---3-5:R-:W-:Y:S05]  /*6ea0*/  CALL.ABS.NOINC R14 ;  /* 0x000000000e007343 */ /* 0x028fea0003c00000 */
.L_x_82:
[----:B------:R-:W1:Y:S01]  /*6eb0*/  LDCU.64 UR8, c[0x4][0x80] ;  /* 0x01001000ff0877ac */ /* 0x000e620008000a00 */
[----:B------:R-:W2:Y:S01]  /*6ec0*/  LDC.64 R16, c[0x4][R16] ;  /* 0x0100000010107b82 */ /* 0x000ea20000000a00 */
[----:B------:R-:W-:Y:S02]  /*6ed0*/  HFMA2 R12, -RZ, RZ, 0, 5.9604644775390625e-08 ;  /* 0x00000001ff0c7431 */ /* 0x000fe400000001ff */
[----:B------:R-:W-:Y:S02]  /*6ee0*/  IMAD.MOV.U32 R8, RZ, RZ, 0x70 ;  /* 0x00000070ff087424 */ /* 0x000fe400078e00ff */
[----:B------:R-:W-:Y:S01]  /*6ef0*/  IMAD.MOV.U32 R13, RZ, RZ, RZ ;  /* 0x000000ffff0d7224 */ /* 0x000fe200078e00ff */
[----:B------:R-:W3:Y:S01]  /*6f00*/  LDCU.64 UR6, c[0x4][0x88] ;  /* 0x01001100ff0677ac */ /* 0x000ee20008000a00 */
[----:B------:R-:W4:Y:S01]  /*6f10*/  LDCU.64 UR4, c[0x4][0x8] ;  /* 0x01000100ff0477ac */ /* 0x000f220008000a00 */
[----:B-1----:R-:W-:Y:S02]  /*6f20*/  MOV R4, UR8 ;  /* 0x0000000800047c02 */ /* 0x002fe40008000f00 */
[----:B------:R-:W-:Y:S02]  /*6f30*/  MOV R5, UR9 ;  /* 0x0000000900057c02 */ /* 0x000fe40008000f00 */
[----:B---3--:R-:W-:Y:S01]  /*6f40*/  MOV R7, UR7 ;  /* 0x0000000700077c02 */ /* 0x008fe20008000f00 */
[----:B------:R-:W-:Y:S01]  /*6f50*/  IMAD.U32 R6, RZ, RZ, UR6 ;  /* 0x00000006ff067e24 */ /* 0x000fe2000f8e00ff */
[----:B----4-:R-:W-:Y:S01]  /*6f60*/  MOV R11, UR5 ;  /* 0x00000005000b7c02 */ /* 0x010fe20008000f00 */
[----:B------:R-:W-:Y:S02]  /*6f70*/  IMAD.U32 R10, RZ, RZ, UR4 ;  /* 0x00000004ff0a7e24 */ /* 0x000fe4000f8e00ff */
[----:B------:R-:W-:Y:S07]  /*6f80*/  LEPC R20, `(.L_x_81) ;  /* 0x000000001014794e */ /* 0x000fee0000000000 */
[----:B--2---:R-:W-:Y:S05]  /*6f90*/  CALL.ABS.NOINC R16 ;  /* 0x0000000010007343 */ /* 0x004fea0003c00000 */
.L_x_81:
[----:B------:R-:W-:Y:S05]  /*6fa0*/  BSYNC.RECONVERGENT B6 ;  /* 0x0000000000067941 */ /* 0x000fea0003800200 */
.L_x_80:
[----:B------:R-:W-:Y:S02]  /*6fb0*/  R2UR UR6, R75 ;  /* 0x000000004b0672ca */ /* 0x000fe400000e0000 */
[----:B------:R-:W-:Y:S02]  /*6fc0*/  R2UR UR5, R73 ;  /* 0x00000000490572ca */ /* 0x000fe400000e0000 */
[----:B------:R-:W-:Y:S02]  /*6fd0*/  R2UR UR4, R72 ;  /* 0x00000000480472ca */ /* 0x000fe400000e0000 */
[----:B------:R-:W-:Y:S02]  /*6fe0*/  ISETP.NE.U32.AND P4, PT, R60, RZ, PT ;  /* 0x000000ff3c00720c */ /* 0x000fe40003f85070 */
[----:B------:R-:W-:Y:S02]  /*6ff0*/  ISETP.NE.U32.AND P2, PT, RZ, UR58, PT ;  /* 0x0000003aff007c0c */ /* 0x000fe4000bf45070 */
[----:B------:R-:W-:Y:S02]  /*7000*/  ISETP.NE.AND.EX P4, PT, R61, RZ, PT, P4 ;  /* 0x000000ff3d00720c */ /* 0x000fe40003f85340 */
[----:B------:R-:W-:Y:S01]  /*7010*/  ISETP.NE.AND.EX P2, PT, RZ, UR59, PT, P2 ;  /* 0x0000003bff007c0c */ /* 0x000fe2000bf45320 */
[----:B------:R-:W-:Y:S02]  /*7020*/  UISETP.NE.AND UP2, UPT, UR6, URZ, UPT ;  /* 0x000000ff0600728c */ /* 0x000fe4000bf45270 */
[----:B------:R-:W-:Y:S04]  /*7030*/  UISETP.NE.U32.AND UP0, UPT, UR5, URZ, UPT ;  /* 0x000000ff0500728c */ /* 0x000fe8000bf05070 */
[----:B------:R-:W-:Y:S01]  /*7040*/  UISETP.NE.AND.EX UP1, UPT, UR4, URZ, UPT, UP0 ;  /* 0x000000ff0400728c */ /* 0x000fe2000bf25300 */
[----:B------:R-:W-:Y:S01]  /*7050*/  PLOP3.LUT P1, PT, PT, PT, UP2, 0x80, 0x8 ;  /* 0x000000000008781c */ /* 0x000fe20003f2f028 */
[----:B------:R-:W-:Y:S03]  /*7060*/  UPLOP3.LUT UP0, UPT, UPT, UPT, UPT, 0x40, 0x4 ;  /* 0x000000000004789c */ /* 0x000fe60003f0e870 */
[----:B------:R-:W-:Y:S06]  /*7070*/  @UP2 UPLOP3.LUT UP0, UPT, UPT, UPT, UP1, 0x80, 0x8 ;  /* 0x000000000008289c */ /* 0x000fec0003f0f010 */
[----:B------:R-:W-:Y:S01]  /*7080*/  PLOP3.LUT P0, PT, PT, PT, UP0, 0x80, 0x8 ;  /* 0x000000000008781c */ /* 0x000fe20003f0f008 */
[----:B------:R-:W-:Y:S01]  /*7090*/  @!UPT UIADD3 URZ, UPT, UPT, URZ, URZ, URZ ;  /* 0x000000fffffff290 */ /* 0x000fe2000fffe0ff */
[----:B------:R-:W-:Y:S11]  /*70a0*/  BRA.U !UP1, `(.L_x_83) ;  /* 0x0000000109407547 */ /* 0x000ff6000b800000 */
[----:B------:R-:W-:Y:S01]  /*70b0*/  UISETP.NE.U32.AND UP0, UPT, UR58, URZ, UPT ;  /* 0x000000ff3a00728c */ /* 0x000fe2000bf05070 */
[----:B------:R-:W-:Y:S01]  /*70c0*/  R2UR UR6, R73 ;  /* 0x00000000490672ca */ /* 0x000fe200000e0000 */
[----:B------:R-:W1:Y:S01]  /*70d0*/  LDCU.64 UR8, c[0x0][0x358] ;  /* 0x00006b00ff0877ac */ /* 0x000e620008000a00 */
[----:B------:R-:W-:Y:S02]  /*70e0*/  HFMA2 R70, -RZ, RZ, 0, 5.9604644775390625e-08 ;  /* 0x00000001ff467431 */ /* 0x000fe400000001ff */
[----:B------:R-:W-:Y:S01]  /*70f0*/  IMAD.MOV.U32 R0, RZ, RZ, 0x1 ;  /* 0x00000001ff007424 */ /* 0x000fe200078e00ff */
[----:B------:R-:W-:Y:S06]  /*7100*/  UISETP.NE.AND.EX UP0, UPT, UR59, URZ, UPT, UP0 ;  /* 0x000000ff3b00728c */ /* 0x000fec000bf05300 */
[----:B------:R-:W-:Y:S05]  /*7110*/  PLOP3.LUT P3, PT, PT, PT, UP0, 0x80, 0x8 ;  /* 0x000000000008781c */ /* 0x000fea0003f6f008 */
[----:B------:R-:W2:Y:S01]  /*7120*/  @UP0 LDCU.64 UR4, c[0x0][0x888] ;  /* 0x00011100ff0407ac */ /* 0x000ea20008000a00 */
[----:B------:R-:W-:Y:S07]  /*7130*/  @UP0 UIMAD UR6, UR49, UR6, URZ ;  /* 0x00000006310602a4 */ /* 0x000fee000f8e02ff */
[----:B------:R-:W-:Y:S01]  /*7140*/  @!P3 PRMT R70, R0, 0x7610, R70 ;  /* 0x000076100046b816 */ /* 0x000fe20000000046 */
[----:B--2---:R-:W-:Y:S06]  /*7150*/  @UP0 UIMAD.WIDE UR4, UR6, 0x4, UR4 ;  /* 0x00000004060408a5 */ /* 0x004fec000f8e0204 */
[----:B------:R-:W-:Y:S02]  /*7160*/  IMAD.U32 R4, RZ, RZ, UR4 ;  /* 0x00000004ff047e24 */ /* 0x000fe4000f8e00ff */
[----:B------:R-:W-:Y:S03]  /*7170*/  IMAD.U32 R5, RZ, RZ, UR5 ;  /* 0x00000005ff057e24 */ /* 0x000fe6000f8e00ff */
[----:B------:R-:W2:Y:S02]  /*7180*/  @!UP0 LDCU UR4, c[0x0][0x880] ;  /* 0x00011000ff0487ac */ /* 0x000ea40008000800 */
[----:B-1---5:R1:W5:Y:S02]  /*7190*/  @P3 LDG.E R27, desc[UR8][R4.64] ;  /* 0x00000008041b3981 */ /* 0x022364000c1e1900 */
[----:B-12---:R-:W-:Y:S02]  /*71a0*/  @!P3 MOV R27, UR4 ;  /* 0x00000004001bbc02 */ /* 0x006fe40008000f00 */
.L_x_83:
[----:B------:R-:W-:Y:S05]  /*71b0*/  @!P4 BRA `(.L_x_84) ;  /* 0x000000000024c947 */ /* 0x000fea0003800000 */
[----:B------:R-:W-:Y:S01]  /*71c0*/  ISETP.NE.U32.AND P3, PT, R42, RZ, PT ;  /* 0x000000ff2a00720c */ /* 0x000fe20003f65070 */
[----:B------:R-:W1:Y:S03]  /*71d0*/  LDCU.64 UR4, c[0x0][0x358] ;  /* 0x00006b00ff0477ac */ /* 0x000e660008000a00 */
[----:B------:R-:W-:Y:S11]  /*71e0*/  ISETP.NE.AND.EX P3, PT, R43, RZ, PT, P3 ;  /* 0x000000ff2b00720c */ /* 0x000ff60003f65330 */
[----:B------:R-:W-:Y:S02]  /*71f0*/  @!UPT UIADD3 URZ, UPT, UPT, URZ, URZ, URZ ;  /* 0x000000fffffff290 */ /* 0x000fe4000fffe0ff */
[----:B------:R-:W2:Y:S01]  /*7200*/  @P3 LDC.64 R4, c[0x0][0x8a8] ;  /* 0x00022a00ff043b82 */ /* 0x000ea20000000a00 */
[----:B------:R-:W-:Y:S04]  /*7210*/  @P3 IMAD R0, R60, UR49, RZ ;  /* 0x000000313c003c24 */ /* 0x000fe8000f8e02ff */
[----:B--2---:R-:W-:Y:S05]  /*7220*/  @P3 IMAD.WIDE R4, R0, 0x4, R4 ;  /* 0x0000000400043825 */ /* 0x004fea00078e0204 */
[----:B-1---5:R1:W5:Y:S02]  /*7230*/  @P3 LDG.E R24, desc[UR4][R4.64] ;  /* 0x0000000404183981 */ /* 0x022364000c1e1900 */
[----:B-1----:R-:W2:Y:S02]  /*7240*/  @!P3 LDC R24, c[0x0][0x8a0] ;  /* 0x00022800ff18bb82 */ /* 0x002ea40000000800 */
.L_x_84:
[----:B-----5:R-:W-:Y:S01]  /*7250*/  FSETP.NEU.AND P3, PT, R27, RZ, PT ;  /* 0x000000ff1b00720b */ /* 0x020fe20003f6d000 */
[----:B------:R-:W-:Y:S01]  /*7260*/  BSSY B1, `(.L_x_85) ;  /* 0x0000038000017945 */ /* 0x000fe20003800000 */
[----:B------:R-:W-:Y:S01]  /*7270*/  SEL R4, RZ, 0xffffffff, P2 ;  /* 0xffffffffff047807 */ /* 0x000fe20001000000 */
[----:B------:R-:W-:Y:S01]  /*7280*/  IMAD.MOV.U32 R85, RZ, RZ, 0x1 ;  /* 0x00000001ff557424 */ /* 0x000fe200078e00ff */
[----:B------:R-:W-:Y:S01]  /*7290*/  @P1 LOP3.LUT P2, RZ, R70, 0xff, RZ, 0xc0, !PT ;  /* 0x000000ff46ff1812 */ /* 0x000fe2000784c0ff */
[----:B------:R-:W-:Y:S01]  /*72a0*/  IMAD.IADD R25, R23, 0x1, R2 ;  /* 0x0000000117197824 */ /* 0x000fe200078e0202 */
[----:B------:R-:W-:Y:S01]  /*72b0*/  @P1 SEL R3, RZ, 0xffffffff, P3 ;  /* 0xffffffffff031807 */ /* 0x000fe20001800000 */
[----:B------:R-:W-:Y:S01]  /*72c0*/  IMAD R82, R68, -0x10, R77 ;  /* 0xfffffff044527824 */ /* 0x000fe200078e024d */
[----:B------:R-:W-:Y:S01]  /*72d0*/  LEA R83, R22, UR48, 0x3 ;  /* 0x0000003016537c11 */ /* 0x000fe2000f8e18ff */
[----:B------:R-:W-:Y:S01]  /*72e0*/  IMAD.MOV.U32 R84, RZ, RZ, RZ ;  /* 0x000000ffff547224 */ /* 0x000fe200078e00ff */
[----:B------:R-:W-:Y:S02]  /*72f0*/  @P0 SEL R3, R4, R3, !P2 ;  /* 0x0000000304030207 */ /* 0x000fe40005000000 */
[----:B------:R-:W-:Y:S02]  /*7300*/  CS2R R46, SRZ ;  /* 0x00000000002e7805 */ /* 0x000fe4000001ff00 */
[----:B------:R-:W-:Y:S02]  /*7310*/  SHF.L.U32 R0, R66, 0x1f, RZ ;  /* 0x0000001f42007819 */ /* 0x000fe400000006ff */
[----:B------:R-:W-:Y:S02]  /*7320*/  CS2R R44, SRZ ;  /* 0x00000000002c7805 */ /* 0x000fe4000001ff00 */
[----:B------:R-:W-:Y:S02]  /*7330*/  @P1 LOP3.LUT R3, R3, 0x1, RZ, 0xc0, !PT ;  /* 0x0000000103031812 */ /* 0x000fe400078ec0ff */
[----:B------:R-:W-:Y:S02]  /*7340*/  CS2R R50, SRZ ;  /* 0x0000000000327805 */ /* 0x000fe4000001ff00 */
[----:B------:R-:W-:Y:S02]  /*7350*/  PLOP3.LUT P2, PT, PT, PT, UP1, 0x80, 0x8 ;  /* 0x000000000008781c */ /* 0x000fe40003f4f018 */
[----:B------:R-:W-:Y:S02]  /*7360*/  CS2R R48, SRZ ;  /* 0x0000000000307805 */ /* 0x000fe4000001ff00 */
[----:B------:R-:W-:Y:S02]  /*7370*/  ISETP.NE.U32.OR P5, PT, R3, 0x1, !P1 ;  /* 0x000000010300780c */ /* 0x000fe40004fa5470 */
[----:B------:R-:W-:Y:S02]  /*7380*/  CS2R R54, SRZ ;  /* 0x0000000000367805 */ /* 0x000fe4000001ff00 */
[----:B------:R-:W-:Y:S02]  /*7390*/  LOP3.LUT P4, R79, R70, 0xff, RZ, 0xc0, !PT ;  /* 0x000000ff464f7812 */ /* 0x000fe4000788c0ff */
[----:B------:R-:W-:Y:S02]  /*73a0*/  CS2R R52, SRZ ;  /* 0x0000000000347805 */ /* 0x000fe4000001ff00 */
[----:B------:R-:W-:Y:S02]  /*73b0*/  SEL R3, RZ, 0xffffffff, P3 ;  /* 0xffffffffff037807 */ /* 0x000fe40001800000 */
[----:B------:R-:W-:Y:S02]  /*73c0*/  CS2R R58, SRZ ;  /* 0x00000000003a7805 */ /* 0x000fe4000001ff00 */
[----:B------:R-:W-:Y:S02]  /*73d0*/  P2R R81, PR, RZ, 0x20 ;  /* 0x00000020ff517803 */ /* 0x000fe40000000000 */
[----:B------:R-:W-:Y:S02]  /*73e0*/  CS2R R56, SRZ ;  /* 0x0000000000387805 */ /* 0x000fe4000001ff00 */
[----:B------:R-:W-:Y:S02]  /*73f0*/  @P2 SEL R3, R4, R3, !P4 ;  /* 0x0000000304032207 */ /* 0x000fe40006000000 */
[----:B------:R-:W-:Y:S02]  /*7400*/  @P5 SHF.L.U32 R5, RZ, 0x1f, RZ ;  /* 0x0000001fff055819 */ /* 0x000fe400000006ff */
[----:B------:R-:W-:Y:S02]  /*7410*/  LOP3.LUT R3, R3, 0x1, RZ, 0xc0, !PT ;  /* 0x0000000103037812 */ /* 0x000fe400078ec0ff */
[----:B------:R-:W1:Y:S02]  /*7420*/  @P5 SYNCS.PHASECHK.TRANS64.TRYWAIT P1, [UR48+0x30], R5 ;  /* 0x00003005ff0055a7 */ /* 0x000e640008021130 */
[----:B------:R-:W-:Y:S04]  /*7430*/  ISETP.NE.U32.AND P2, PT, R3, 0x1, PT ;  /* 0x000000010300780c */ /* 0x000fe80003f45070 */
[----:B------:R-:W-:Y:S01]  /*7440*/  P2R R86, PR, RZ, 0x4 ;  /* 0x00000004ff567803 */ /* 0x000fe20000000000 */
[----:B------:R3:W4:Y:S01]  /*7450*/  SYNCS.PHASECHK.TRANS64.TRYWAIT P0, [R83+URZ+0x90], R0 ;  /* 0x00009000530075a7 */ /* 0x00072200080011ff */
[----:B-1----:R-:W-:Y:S01]  /*7460*/  @P5 SEL R85, RZ, 0x1, !P1 ;  /* 0x00000001ff555807 */ /* 0x002fe20004800000 */
[----:B---3--:R-:W-:Y:S06]  /*7470*/  @!P5 BRA `(.L_x_86) ;  /* 0x000000000058d947 */ /* 0x008fec0003800000 */
[----:B------:R-:W-:Y:S01]  /*7480*/  IMAD.MOV.U32 R47, RZ, RZ, RZ ;  /* 0x000000ffff2f7224 */ /* 0x000fe200078e00ff */
[----:B------:R-:W-:Y:S01]  /*7490*/  ISETP.NE.AND P1, PT, R85, RZ, PT ;  /* 0x000000ff5500720c */ /* 0x000fe20003f25270 */
[----:B------:R-:W-:Y:S01]  /*74a0*/  BSSY B0, `(.L_x_87) ;  /* 0x000000c000007945 */ /* 0x000fe20003800000 */
[----:B------:R-:W-:Y:S02]  /*74b0*/  CS2R R58, SRZ ;  /* 0x00000000003a7805 */ /* 0x000fe4000001ff00 */
[----:B------:R-:W-:Y:S02]  /*74c0*/  CS2R R56, SRZ ;  /* 0x0000000000387805 */ /* 0x000fe4000001ff00 */
[----:B------:R-:W-:Y:S02]  /*74d0*/  CS2R R54, SRZ ;  /* 0x0000000000367805 */ /* 0x000fe4000001ff00 */
[----:B------:R-:W-:Y:S02]  /*74e0*/  CS2R R52, SRZ ;  /* 0x0000000000347805 */ /* 0x000fe4000001ff00 */
[----:B------:R-:W-:Y:S02]  /*74f0*/  CS2R R50, SRZ ;  /* 0x0000000000327805 */ /* 0x000fe4000001ff00 */
[----:B------:R-:W-:Y:S02]  /*7500*/  CS2R R48, SRZ ;  /* 0x0000000000307805 */ /* 0x000fe4000001ff00 */
[----:B------:R-:W-:Y:S01]  /*7510*/  CS2R R44, SRZ ;  /* 0x00000000002c7805 */ /* 0x000fe2000001ff00 */
[----:B------:R-:W-:Y:S06]  /*7520*/  @P1 BRA `(.L_x_88) ;  /* 0x00000000000c1947 */ /* 0x000fec0003800000 */
[----:B------:R-:W-:Y:S04]  /*7530*/  SHF.L.U32 R3, RZ, 0x1f, RZ ;  /* 0x0000001fff037819 */ /* 0x000fe800000006ff */
[----:B------:R-:W1:Y:S02]  /*7540*/  SYNCS.PHASECHK.TRANS64.TRYWAIT P1, [UR48+0x30], R3 ;  /* 0x00003003ff0075a7 */ /* 0x000e640008021130 */
[----:B-1----:R-:W-:Y:S05]  /*7550*/  @!P1 BRA `(.L_x_89) ;  /* 0x0000005400b89947 */ /* 0x002fea0003800000 */
.L_x_88:
[----:B------:R-:W-:Y:S05]  /*7560*/  BSYNC B0 ;  /* 0x0000000000007941 */ /* 0x000fea0003800000 */
.L_x_87:
[----:B------:R-:W-:Y:S01]  /*7570*/  ISETP.NE.AND P1, PT, R86, RZ, PT ;  /* 0x000000ff5600720c */ /* 0x000fe20003f25270 */
[----:B------:R-:W-:Y:S11]  /*7580*/  HFMA2 R84, -RZ, RZ, 0, 5.9604644775390625e-08 ;  /* 0x00000001ff547431 */ /* 0x000ff600000001ff */
[----:B------:R-:W-:Y:S01]  /*7590*/  @!UPT UIADD3 URZ, UPT, UPT, URZ, URZ, URZ ;  /* 0x000000fffffff290 */ /* 0x000fe2000fffe0ff */
[----:B------:R3:W1:Y:S04]  /*75a0*/  @P1 LDS.128 R56, [R67] ;  /* 0x0000000043381984 */ /* 0x0006680000000c00 */
[----:B------:R3:W1:Y:S04]  /*75b0*/  @P1 LDS.128 R52, [R77+0x10] ;  /* 0x000010004d341984 */ /* 0x0006680000000c00 */
[----:B------:R3:W1:Y:S04]  /*75c0*/  @P1 LDS.128 R48, [R76+0x20] ;  /* 0x000020004c301984 */ /* 0x0006680000000c00 */
[----:B------:R3:W1:Y:S02]  /*75d0*/  @P1 LDS.128 R44, [R82+0x30] ;  /* 0x00003000522c1984 */ /* 0x0006640000000c00 */
.L_x_86:
[----:B------:R-:W-:Y:S05]  /*75e0*/  BSYNC B1 ;  /* 0x0000000000017941 */ /* 0x000fea0003800000 */
.L_x_85:
[----:B-1----:R-:W-:Y:S04]  /*75f0*/  SHF.R.U32.HI R2, RZ, 0x15, R25 ;  /* 0x00000015ff027819 */ /* 0x002fe80000011619 */
[----:B------:R-:W-:Y:S01]  /*7600*/  LOP3.LUT P1, RZ, R2, 0x3, R71, 0x48, !PT ;  /* 0x0000000302ff7812 */ /* 0x000fe20007824847 */
[----:B------:R-:W-:Y:S01]  /*7610*/  @!UPT UIADD3 URZ, UPT, UPT, URZ, URZ, URZ ;  /* 0x000000fffffff290 */ /* 0x000fe2000fffe0ff */
[----:B----4-:R-:W-:Y:S11]  /*7620*/  @P0 BRA `(.L_x_90) ;  /* 0x0000000000080947 */ /* 0x010ff60003800000 */
[----:B------:R-:W1:Y:S02]  /*7630*/  SYNCS.PHASECHK.TRANS64.TRYWAIT P0, [R83+URZ+0x90], R0 ;  /* 0x00009000530075a7 */ /* 0x000e6400080011ff */
[----:B-1----:R-:W-:Y:S05]  /*7640*/  @!P0 BRA `(.L_x_91) ;  /* 0x0000005400948947 */ /* 0x002fea0003800000 */
.L_x_90:
[----:B------:R-:W-:Y:S05]  /*7650*/  @!P1 BRA `(.L_x_92) ;  /* 0x0000000000409947 */ /* 0x000fea0003800000 */
[----:B------:R-:W4:Y:S01]  /*7660*/  LDCU.64 UR8, c[0x4][0x70] ;  /* 0x01000e00ff0877ac */ /* 0x000f220008000a00 */
[----:B------:R-:W-:Y:S01]  /*7670*/  MOV R3, 0x0 ;  /* 0x0000000000037802 */ /* 0x000fe20000000f00 */
[----:B------:R-:W-:Y:S02]  /*7680*/  HFMA2 R12, -RZ, RZ, 0, 5.9604644775390625e-08 ;  /* 0x00000001ff0c7431 */ /* 0x000fe400000001ff */
[----:B------:R-:W-:Y:S02]  /*7690*/  IMAD.MOV.U32 R8, RZ, RZ, 0x192 ;  /* 0x00000192ff087424 */ /* 0x000fe400078e00ff */
[----:B------:R-:W-:Y:S01]  /*76a0*/  IMAD.MOV.U32 R13, RZ, RZ, RZ ;  /* 0x000000ffff0d7224 */ /* 0x000fe200078e00ff */
[----:B------:R-:W5:Y:S01]  /*76b0*/  LDCU.64 UR6, c[0x4][0x78] ;  /* 0x01000f00ff0677ac */ /* 0x000f620008000a00 */
[----:B------:R-:W1:Y:S01]  /*76c0*/  LDC.64 R2, c[0x4][R3] ;  /* 0x0100000003027b82 */ /* 0x000e620000000a00 */
[----:B------:R-:W2:Y:S01]  /*76d0*/  LDCU.64 UR4, c[0x4][0x10] ;  /* 0x01000200ff0477ac */ /* 0x000ea20008000a00 */
[----:B----4-:R-:W-:Y:S01]  /*76e0*/  MOV R5, UR9 ;  /* 0x0000000900057c02 */ /* 0x010fe20008000f00 */
[----:B------:R-:W-:Y:S01]  /*76f0*/  IMAD.U32 R4, RZ, RZ, UR8 ;  /* 0x00000008ff047e24 */ /* 0x000fe2000f8e00ff */
[----:B-----5:R-:W-:Y:S01]  /*7700*/  MOV R7, UR7 ;  /* 0x0000000700077c02 */ /* 0x020fe20008000f00 */
[----:B------:R-:W-:Y:S01]  /*7710*/  IMAD.U32 R6, RZ, RZ, UR6 ;  /* 0x00000006ff067e24 */ /* 0x000fe2000f8e00ff */
[----:B--2---:R-:W-:Y:S01]  /*7720*/  MOV R11, UR5 ;  /* 0x00000005000b7c02 */ /* 0x004fe20008000f00 */
[----:B------:R-:W-:Y:S02]  /*7730*/  IMAD.U32 R10, RZ, RZ, UR4 ;  /* 0x00000004ff0a7e24 */ /* 0x000fe4000f8e00ff */
[----:B------:R-:W-:Y:S07]  /*7740*/  LEPC R20, `(.L_x_92) ;  /* 0x000000001014794e */ /* 0x000fee0000000000 */
[----:B-1-3--:R-:W-:Y:S05]  /*7750*/  CALL.ABS.NOINC R2 ;  /* 0x0000000002007343 */ /* 0x00afea0003c00000 */
.L_x_92:
[----:B------:R-:W-:Y:S01]  /*7760*/  LOP3.LUT R20, R56, 0xffffe000, RZ, 0xc0, !PT ;  /* 0xffffe00038147812 */ /* 0x000fe200078ec0ff */
[----:B------:R-:W-:Y:S05]  /*7770*/  WARPSYNC.ALL ;  /* 0x0000000000007948 */ /* 0x000fea0003800000 */
[----:B------:R-:W-:Y:S01]  /*7780*/  R2UR UR4, R25 ;  /* 0x00000000190472ca */ /* 0x000fe200000e0000 */
[----:B------:R-:W-:Y:S01]  /*7790*/  BSSY.RECONVERGENT B0, `(.L_x_93) ;  /* 0x0000058000007945 */ /* 0x000fe20003800200 */
[----:B------:R-:W-:Y:S02]  /*77a0*/  LOP3.LUT R21, R57, 0xffffe000, RZ, 0xc0, !PT ;  /* 0xffffe00039157812 */ /* 0x000fe400078ec0ff */
[----:B------:R-:W-:Y:S02]  /*77b0*/  LOP3.LUT R26, R58, 0xffffe000, RZ, 0xc0, !PT ;  /* 0xffffe0003a1a7812 */ /* 0x000fe400078ec0ff */
[----:B------:R-:W-:Y:S02]  /*77c0*/  LOP3.LUT R33, R52, 0xffffe000, RZ, 0xc0, !PT ;  /* 0xffffe00034217812 */ /* 0x000fe400078ec0ff */
[----:B------:R-:W-:Y:S05]  /*77d0*/  ISETP.NE.AND P0, PT, R69, RZ, PT ;  /* 0x000000ff4500720c */ /* 0x000fea0003f05270 */
[----:B------:R-:W1:Y:S02]  /*77e0*/  LDTM.x16 R4, tmem[UR4] ;  /* 0x00000004000479ee */ /* 0x000e640008240000 */
[C---:B-12---:R-:W-:Y:S01]  /*77f0*/  FMUL R0, R24.reuse, R4 ;  /* 0x0000000418007220 */ /* 0x046fe20000400000 */
[C---:B------:R-:W-:Y:S01]  /*7800*/  FMUL R2, R24.reuse, R5 ;  /* 0x0000000518027220 */ /* 0x040fe20000400000 */
[C---:B------:R-:W-:Y:S01]  /*7810*/  FMUL R3, R24.reuse, R6 ;  /* 0x0000000618037220 */ /* 0x040fe20000400000 */
[----:B------:R-:W-:Y:S01]  /*7820*/  FMUL R7, R24, R7 ;  /* 0x0000000718077220 */ /* 0x000fe20000400000 */
[----:B------:R-:W-:Y:S01]  /*7830*/  FFMA R28, R27, R20, R0 ;  /* 0x000000141b1c7223 */ /* 0x000fe20000000000 */
[----:B------:R-:W-:Y:S01]  /*7840*/  LOP3.LUT R20, R59, 0xffffe000, RZ, 0xc0, !PT ;  /* 0xffffe0003b147812 */ /* 0x000fe200078ec0ff */
[C---:B------:R-:W-:Y:S01]  /*7850*/  FFMA R29, R27.reuse, R21, R2 ;  /* 0x000000151b1d7223 */ /* 0x040fe20000000002 */
[----:B------:R-:W-:Y:S01]  /*7860*/  LOP3.LUT R21, R54, 0xffffe000, RZ, 0xc0, !PT ;  /* 0xffffe00036157812 */ /* 0x000fe200078ec0ff */
[----:B------:R-:W-:Y:S01]  /*7870*/  FFMA R30, R27, R26, R3 ;  /* 0x0000001a1b1e7223 */ /* 0x000fe20000000003 */
[----:B------:R-:W-:Y:S01]  /*7880*/  LOP3.LUT R26, R53, 0xffffe000, RZ, 0xc0, !PT ;  /* 0xffffe000351a7812 */ /* 0x000fe200078ec0ff */
[----:B------:R-:W-:Y:S01]  /*7890*/  FFMA R31, R27, R20, R7 ;  /* 0x000000141b1f7223 */ /* 0x000fe20000000007 */
[----:B------:R-:W-:Y:S01]  /*78a0*/  LOP3.LUT R20, R55, 0xffffe000, RZ, 0xc0, !PT ;  /* 0xffffe00037147812 */ /* 0x000fe200078ec0ff */
[C---:B------:R-:W-:Y:S01]  /*78b0*/  FMUL R4, R24.reuse, R8 ;  /* 0x0000000818047220 */ /* 0x040fe20000400000 */
[----:B------:R-:W-:Y:S01]  /*78c0*/  F2FP.TF32.F32.PACK_B R28, R28 ;  /* 0x0000001cff1c723e */ /* 0x000fe200024050ff */
[C---:B------:R-:W-:Y:S01]  /*78d0*/  FMUL R5, R24.reuse, R9 ;  /* 0x0000000918057220 */ /* 0x040fe20000400000 */
[----:B------:R-:W-:Y:S01]  /*78e0*/  F2FP.TF32.F32.PACK_B R29, R29 ;  /* 0x0000001dff1d723e */ /* 0x000fe200024050ff */
[C---:B------:R-:W-:Y:S01]  /*78f0*/  FMUL R6, R24.reuse, R10 ;  /* 0x0000000a18067220 */ /* 0x040fe20000400000 */
[----:B------:R-:W-:Y:S01]  /*7900*/  FMUL R11, R24, R11 ;  /* 0x0000000b180b7220 */ /* 0x000fe20000400000 */
[----:B------:R-:W-:Y:S01]  /*7910*/  F2FP.TF32.F32.PACK_B R30, R30 ;  /* 0x0000001eff1e723e */ /* 0x000fe200024050ff */
[C---:B------:R-:W-:Y:S01]  /*7920*/  FFMA R4, R27.reuse, R33, R4 ;  /* 0x000000211b047223 */ /* 0x040fe20000000004 */
[----:B------:R-:W-:Y:S01]  /*7930*/  F2FP.TF32.F32.PACK_B R31, R31 ;  /* 0x0000001fff1f723e */ /* 0x000fe200024050ff */
[C---:B------:R-:W-:Y:S01]  /*7940*/  FFMA R5, R27.reuse, R26, R5 ;  /* 0x0000001a1b057223 */ /* 0x040fe20000000005 */
[C---:B------:R-:W-:Y:S01]  /*7950*/  FFMA R6, R27.reuse, R21, R6 ;  /* 0x000000151b067223 */ /* 0x040fe20000000006 */
[----:B------:R-:W-:Y:S01]  /*7960*/  FFMA R7, R27, R20, R11 ;  /* 0x000000141b077223 */ /* 0x000fe2000000000b */
[----:B------:R-:W-:Y:S01]  /*7970*/  LOP3.LUT R33, R48, 0xffffe000, RZ, 0xc0, !PT ;  /* 0xffffe00030217812 */ /* 0x000fe200078ec0ff */
[----:B------:R1:W-:Y:S01]  /*7980*/  STS.128 [R67], R28 ;  /* 0x0000001c43007388 */ /* 0x0003e20000000c00 */
[----:B------:R-:W-:Y:S01]  /*7990*/  LOP3.LUT R26, R49, 0xffffe000, RZ, 0xc0, !PT ;  /* 0xffffe000311a7812 */ /* 0x000fe200078ec0ff */
[C---:B------:R-:W-:Y:S01]  /*79a0*/  FMUL R8, R24.reuse, R12 ;  /* 0x0000000c18087220 */ /* 0x040fe20000400000 */
[----:B------:R-:W-:Y:S01]  /*79b0*/  FMUL R9, R24, R13 ;  /* 0x0000000d18097220 */ /* 0x000fe20000400000 */
[----:B------:R-:W-:Y:S01]  /*79c0*/  LOP3.LUT R21, R50, 0xffffe000, RZ, 0xc0, !PT ;  /* 0xffffe00032157812 */ /* 0x000fe200078ec0ff */
[C---:B------:R-:W-:Y:S01]  /*79d0*/  FMUL R10, R24.reuse, R14 ;  /* 0x0000000e180a7220 */ /* 0x040fe20000400000 */
[----:B------:R-:W-:Y:S01]  /*79e0*/  LOP3.LUT R20, R51, 0xffffe000, RZ, 0xc0, !PT ;  /* 0xffffe00033147812 */ /* 0x000fe200078ec0ff */
[----:B------:R-:W-:Y:S01]  /*79f0*/  FMUL R15, R24, R15 ;  /* 0x0000000f180f7220 */ /* 0x000fe20000400000 */
[----:B------:R-:W-:Y:S01]  /*7a00*/  F2FP.TF32.F32.PACK_B R4, R4 ;  /* 0x00000004ff04723e */ /* 0x000fe200024050ff */
[C---:B------:R-:W-:Y:S01]  /*7a10*/  FFMA R8, R27.reuse, R33, R8 ;  /* 0x000000211b087223 */ /* 0x040fe20000000008 */
[----:B------:R-:W-:Y:S01]  /*7a20*/  F2FP.TF32.F32.PACK_B R5, R5 ;  /* 0x00000005ff05723e */ /* 0x000fe200024050ff */
[C---:B------:R-:W-:Y:S01]  /*7a30*/  FFMA R9, R27.reuse, R26, R9 ;  /* 0x0000001a1b097223 */ /* 0x040fe20000000009 */
[----:B------:R-:W-:Y:S01]  /*7a40*/  F2FP.TF32.F32.PACK_B R6, R6 ;  /* 0x00000006ff06723e */ /* 0x000fe200024050ff */
[C---:B------:R-:W-:Y:S01]  /*7a50*/  FFMA R10, R27.reuse, R21, R10 ;  /* 0x000000151b0a7223 */ /* 0x040fe2000000000a */
[----:B------:R-:W-:Y:S01]  /*7a60*/  F2FP.TF32.F32.PACK_B R7, R7 ;  /* 0x00000007ff07723e */ /* 0x000fe200024050ff */
[----:B------:R-:W-:Y:S01]  /*7a70*/  FFMA R11, R27, R20, R15 ;  /* 0x000000141b0b7223 */ /* 0x000fe2000000000f */
[----:B------:R-:W-:Y:S01]  /*7a80*/  LOP3.LUT R33, R44, 0xffffe000, RZ, 0xc0, !PT ;  /* 0xffffe0002c217812 */ /* 0x000fe200078ec0ff */
[C---:B------:R-:W-:Y:S01]  /*7a90*/  FMUL R12, R24.reuse, R16 ;  /* 0x00000010180c7220 */ /* 0x040fe20000400000 */
[----:B------:R-:W-:Y:S01]  /*7aa0*/  LOP3.LUT R26, R45, 0xffffe000, RZ, 0xc0, !PT ;  /* 0xffffe0002d1a7812 */ /* 0x000fe200078ec0ff */
[----:B------:R1:W-:Y:S01]  /*7ab0*/  STS.128 [R77+0x10], R4 ;  /* 0x000010044d007388 */ /* 0x0003e20000000c00 */
        /* <DEDUP_REMOVED lines=13> */
[----:B------:R-:W-:Y:S02]  /*7b90*/  F2FP.TF32.F32.PACK_B R12, R12 ;  /* 0x0000000cff0c723e */ /* 0x000fe400024050ff */
[----:B------:R-:W-:Y:S01]  /*7ba0*/  F2FP.TF32.F32.PACK_B R13, R13 ;  /* 0x0000000dff0d723e */ /* 0x000fe200024050ff */
[----:B------:R1:W-:Y:S01]  /*7bb0*/  STS.128 [R76+0x20], R8 ;  /* 0x000020084c007388 */ /* 0x0003e20000000c00 */
[----:B------:R-:W-:Y:S02]  /*7bc0*/  F2FP.TF32.F32.PACK_B R14, R14 ;  /* 0x0000000eff0e723e */ /* 0x000fe400024050ff */
[----:B------:R-:W-:Y:S05]  /*7bd0*/  F2FP.TF32.F32.PACK_B R15, R15 ;  /* 0x0000000fff0f723e */ /* 0x000fea00024050ff */
[----:B------:R1:W-:Y:S01]  /*7be0*/  STS.128 [R82+0x30], R12 ;  /* 0x0000300c52007388 */ /* 0x0003e20000000c00 */
[----:B------:R-:W-:Y:S01]  /*7bf0*/  @!PT LDS RZ, [RZ] ;  /* 0x00000000fffff984 */ /* 0x000fe20000000800 */
[----:B------:R-:W-:Y:S01]  /*7c00*/  @!PT LDS RZ, [RZ] ;  /* 0x00000000fffff984 */ /* 0x000fe20000000800 */
[----:B------:R-:W-:Y:S01]  /*7c10*/  @!PT LDS RZ, [RZ] ;  /* 0x00000000fffff984 */ /* 0x000fe20000000800 */
[----:B------:R-:W-:Y:S01]  /*7c20*/  @!PT LDS RZ, [RZ] ;  /* 0x00000000fffff984 */ /* 0x000fe20000000800 */
[----:B------:R2:W-:Y:S07]  /*7c30*/  MEMBAR.ALL.CTA ;  /* 0x0000000000007992 */ /* 0x0005ee0000008000 */
[----:B--2---:R-:W2:Y:S02]  /*7c40*/  FENCE.VIEW.ASYNC.S ;  /* 0x00000000000073c6 */ /* 0x004ea40000000000 */
[----:B--2---:R-:W-:Y:S06]  /*7c50*/  BAR.SYNC.DEFER_BLOCKING 0x1, 0x80 ;  /* 0x0042000000007b1d */ /* 0x004fec0000010000 */
[----:B------:R-:W-:Y:S05]  /*7c60*/  @P0 BRA `(.L_x_94) ;  /* 0x0000000000280947 */ /* 0x000fea0003800000 */
[----:B------:R-:W-:Y:S01]  /*7c70*/  UIADD3 UR4, UPT, UPT, UR48, 0x200, URZ ;  /* 0x0000020030047890 */ /* 0x000fe2000fffe0ff */
[----:B------:R-:W-:Y:S05]  /*7c80*/  UMOV UR41, UR52 ;  /* 0x0000003400297c82 */ /* 0x000fea0008000000 */
[----:B------:R-:W-:Y:S01]  /*7c90*/  MOV R62, UR4 ;  /* 0x00000004003e7c02 */ /* 0x000fe20008000f00 */
[----:B------:R-:W-:Y:S03]  /*7ca0*/  UIADD3 UR4, UP0, UPT, UR56, 0x680, URZ ;  /* 0x0000068038047890 */ /* 0x000fe6000ff1e0ff */
[----:B------:R-:W-:Y:S01]  /*7cb0*/  R2UR UR40, R62 ;  /* 0x000000003e2872ca */ /* 0x000fe200000e0000 */
[----:B------:R-:W-:Y:S11]  /*7cc0*/  UIADD3.X UR5, UPT, UPT, URZ, UR57, URZ, UP0, !UPT ;  /* 0x00000039ff057290 */ /* 0x000ff600087fe4ff */
[----:B------:R-:W-:Y:S01]  /*7cd0*/  @!UPT UIADD3 URZ, UPT, UPT, URZ, URZ, URZ ;  /* 0x000000fffffff290 */ /* 0x000fe2000fffe0ff */
[----:B------:R2:W-:Y:S01]  /*7ce0*/  UTMASTG.4D [UR40], [UR4] ;  /* 0x00000028040073b5 */ /* 0x0005e20008018000 */
[----:B------:R0:W-:Y:S01]  /*7cf0*/  UTMACMDFLUSH ;  /* 0x00000000000079b7 */ /* 0x0001e20000000000 */
[----:B--2---:R-:W-:Y:S04]  /*7d00*/  DEPBAR.LE SB0, 0x1 ;  /* 0x000080400000791a */ /* 0x004fe80000000000 */
.L_x_94:
[----:B------:R-:W-:Y:S05]  /*7d10*/  BSYNC.RECONVERGENT B0 ;  /* 0x0000000000007941 */ /* 0x000fea0003800200 */
.L_x_93:
[----:B------:R-:W-:Y:S01]  /*7d20*/  BAR.SYNC.DEFER_BLOCKING 0x1, 0x80 ;  /* 0x0042000000007b1d */ /* 0x000fe20000010000 */
[----:B------:R-:W-:Y:S01]  /*7d30*/  ISETP.NE.AND P1, PT, R81, RZ, PT ;  /* 0x000000ff5100720c */ /* 0x000fe20003f25270 */
[----:B------:R-:W-:Y:S01]  /*7d40*/  UISETP.NE.AND UP0, UPT, UR54, URZ, UPT ;  /* 0x000000ff3600728c */ /* 0x000fe2000bf05270 */
[----:B------:R-:W-:Y:S11]  /*7d50*/  LEA R3, R84, UR48, 0x3 ;  /* 0x0000003054037c11 */ /* 0x000ff6000f8e18ff */
[----:B-1----:R-:W-:Y:S01]  /*7d60*/  @P1 SHF.L.U32 R4, RZ, 0x1f, RZ ;  /* 0x0000001fff041819 */ /* 0x002fe200000006ff */
[----:B------:R-:W-:Y:S06]  /*7d70*/  BRA.U !UP0, `(.L_x_95) ;  /* 0x0000000108247547 */ /* 0x000fec000b800000 */
[----:B------:R-:W1:Y:S01]  /*7d80*/  S2R R0, SR_CgaCtaId ;  /* 0x0000000000007919 */ /* 0x000e620000008800 */
[----:B------:R-:W-:Y:S01]  /*7d90*/  IMAD.U32 R2, RZ, RZ, UR51 ;  /* 0x00000033ff027e24 */ /* 0x000fe2000f8e00ff */
[----:B------:R-:W-:Y:S04]  /*7da0*/  UIADD3 UR4, UPT, UPT, UR51, 0x1, URZ ;  /* 0x0000000133047890 */ /* 0x000fe8000fffe0ff */
[----:B------:R-:W-:Y:S01]  /*7db0*/  @P1 LEA R2, R2, UR48, 0x3 ;  /* 0x0000003002021c11 */ /* 0x000fe2000f8e18ff */
[----:B------:R-:W-:Y:S04]  /*7dc0*/  UISETP.NE.AND UP0, UPT, UR4, 0x4, UPT ;  /* 0x000000040400788c */ /* 0x000fe8000bf05270 */
[----:B------:R-:W-:Y:S01]  /*7dd0*/  @P1 VIADD R5, R2, 0x50 ;  /* 0x0000005002051836 */ /* 0x000fe20000000000 */
[----:B------:R-:W-:Y:S04]  /*7de0*/  USEL UR51, UR4, URZ, UP0 ;  /* 0x000000ff04337287 */ /* 0x000fe80008000000 */
[----:B-1----:R-:W-:Y:S04]  /*7df0*/  @P1 PRMT R0, R0, 0x654, R5 ;  /* 0x0000065400001816 */ /* 0x002fe80000000005 */
[----:B------:R1:W-:Y:S04]  /*7e00*/  @P1 SYNCS.ARRIVE.TRANS64.RED.A1T0 RZ, [R0+URZ], RZ ;  /* 0x000000ff00ff19a7 */ /* 0x0003e800081004ff */
.L_x_95:
[----:B------:R-:W2:Y:S01]  /*7e10*/  @P1 SYNCS.PHASECHK.TRANS64.TRYWAIT P0, [R3+URZ+0x30], R4 ;  /* 0x00003004030015a7 */ /* 0x000ea200080011ff */
[----:B------:R-:W-:Y:S01]  /*7e20*/  BSSY B1, `(.L_x_96) ;  /* 0x0000016000017945 */ /* 0x000fe20003800000 */
[----:B--2---:R-:W-:Y:S03]  /*7e30*/  @P1 SEL R85, RZ, 0x1, !P0 ;  /* 0x00000001ff551807 */ /* 0x004fe60004000000 */
[----:B------:R-:W-:Y:S05]  /*7e40*/  @!P1 BRA `(.L_x_97) ;  /* 0x00000000004c9947 */ /* 0x000fea0003800000 */
[----:B------:R-:W-:Y:S01]  /*7e50*/  ISETP.NE.AND P0, PT, R85, RZ, PT ;  /* 0x000000ff5500720c */ /* 0x000fe20003f05270 */
[----:B------:R-:W-:Y:S01]  /*7e60*/  BSSY B0, `(.L_x_98) ;  /* 0x000000b000007945 */ /* 0x000fe20003800000 */
[----:B------:R-:W-:Y:S11]  /*7e70*/  ISETP.NE.AND P1, PT, R86, RZ, PT ;  /* 0x000000ff5600720c */ /* 0x000ff60003f25270 */
[----:B------:R-:W-:Y:S02]  /*7e80*/  @!UPT UIADD3 URZ, UPT, UPT, URZ, URZ, URZ ;  /* 0x000000fffffff290 */ /* 0x000fe4000fffe0ff */
[C---:B------:R-:W-:Y:S01]  /*7e90*/  @P1 IMAD R6, R84.reuse, 0x2000, R67 ;  /* 0x0000200054061824 */ /* 0x040fe200078e0243 */
[C---:B------:R-:W-:Y:S01]  /*7ea0*/  @P1 LEA R4, R84.reuse, R76, 0xd ;  /* 0x0000004c54041211 */ /* 0x040fe200078e68ff */
[C---:B------:R-:W-:Y:S02]  /*7eb0*/  @P1 IMAD R5, R84.reuse, 0x2000, R77 ;  /* 0x0000200054051824 */ /* 0x040fe400078e024d */
[----:B------:R-:W-:Y:S01]  /*7ec0*/  @P1 IMAD R2, R84, 0x2000, R82 ;  /* 0x0000200054021824 */ /* 0x000fe200078e0252 */
[----:B------:R-:W-:Y:S06]  /*7ed0*/  @P0 BRA `(.L_x_99) ;  /* 0x00000000000c0947 */ /* 0x000fec0003800000 */
[----:B-1----:R-:W-:Y:S04]  /*7ee0*/  SHF.L.U32 R0, RZ, 0x1f, RZ ;  /* 0x0000001fff007819 */ /* 0x002fe800000006ff */
[----:B------:R-:W1:Y:S02]  /*7ef0*/  SYNCS.PHASECHK.TRANS64.TRYWAIT P0, [R3+URZ+0x30], R0 ;  /* 0x00003000030075a7 */ /* 0x000e6400080011ff */
[----:B-1----:R-:W-:Y:S05]  /*7f00*/  @!P0 BRA `(.L_x_100) ;  /* 0x0000004c00788947 */ /* 0x002fea0003800000 */
.L_x_99:
[----:B------:R-:W-:Y:S05]  /*7f10*/  BSYNC B0 ;  /* 0x0000000000007941 */ /* 0x000fea0003800000 */
.L_x_98:
[----:B------:R-:W-:Y:S02]  /*7f20*/  ISETP.NE.AND P0, PT, R86, RZ, PT ;  /* 0x000000ff5600720c */ /* 0x000fe40003f05270 */
[----:B------:R-:W-:Y:S11]  /*7f30*/  IADD3 R84, PT, PT, R84, 0x1, RZ ;  /* 0x0000000154547810 */ /* 0x000ff60007ffe0ff */
[----:B------:R2:W4:Y:S04]  /*7f40*/  @P0 LDS.128 R56, [R6] ;  /* 0x0000000006380984 */ /* 0x0005280000000c00 */
[----:B------:R2:W1:Y:S04]  /*7f50*/  @P0 LDS.128 R52, [R5+0x10] ;  /* 0x0000100005340984 */ /* 0x0004680000000c00 */
[----:B------:R2:W1:Y:S04]  /*7f60*/  @P0 LDS.128 R48, [R4+0x20] ;  /* 0x0000200004300984 */ /* 0x0004680000000c00 */
[----:B------:R2:W1:Y:S02]  /*7f70*/  @P0 LDS.128 R44, [R2+0x30] ;  /* 0x00003000022c0984 */ /* 0x0004640000000c00 */
.L_x_97:
[----:B------:R-:W-:Y:S05]  /*7f80*/  BSYNC B1 ;  /* 0x0000000000017941 */ /* 0x000fea0003800000 */
.L_x_96:
[----:B-1----:R-:W-:Y:S05]  /*7f90*/  VIADD R0, R25, 0x10 ;  /* 0x0000001019007836 */ /* 0x002fea0000000000 */
[----:B------:R-:W-:Y:S04]  /*7fa0*/  SHF.R.U32.HI R0, RZ, 0x15, R0 ;  /* 0x00000015ff007819 */ /* 0x000fe80000011600 */
[----:B------:R-:W-:Y:S11]  /*7fb0*/  LOP3.LUT P0, RZ, R0, 0x3, R71, 0x48, !PT ;  /* 0x0000000300ff7812 */ /* 0x000ff60007804847 */
[----:B------:R-:W-:Y:S02]  /*7fc0*/  @!UPT UIADD3 URZ, UPT, UPT, URZ, URZ, URZ ;  /* 0x000000fffffff290 */ /* 0x000fe4000fffe0ff */
[----:B------:R-:W-:Y:S05]  /*7fd0*/  @!P0 BRA `(.L_x_101) ;  /* 0x0000000000408947 */ /* 0x000fea0003800000 */
[----:B------:R-:W1:Y:S01]  /*7fe0*/  LDCU.64 UR8, c[0x4][0x70] ;  /* 0x01000e00ff0877ac */ /* 0x000e620008000a00 */
[----:B------:R-:W-:Y:S01]  /*7ff0*/  MOV R3, 0x0 ;  /* 0x0000000000037802 */ /* 0x000fe20000000f00 */
[----:B------:R-:W-:Y:S02]  /*8000*/  HFMA2 R12, -RZ, RZ, 0, 5.9604644775390625e-08 ;  /* 0x00000001ff0c7431 */ /* 0x000fe400000001ff */
[----:B------:R-:W-:Y:S02]  /*8010*/  IMAD.MOV.U32 R8, RZ, RZ, 0x192 ;  /* 0x00000192ff087424 */ /* 0x000fe400078e00ff */
[----:B------:R-:W-:Y:S01]  /*8020*/  IMAD.MOV.U32 R13, RZ, RZ, RZ ;  /* 0x000000ffff0d7224 */ /* 0x000fe200078e00ff */
[----:B------:R-:W5:Y:S01]  /*8030*/  LDCU.64 UR6, c[0x4][0x78] ;  /* 0x01000f00ff0677ac */ /* 0x000f620008000a00 */
[----:B--2---:R-:W2:Y:S01]  /*8040*/  LDC.64 R2, c[0x4][R3] ;  /* 0x0100000003027b82 */ /* 0x004ea20000000a00 */
[----:B------:R-:W3:Y:S01]  /*8050*/  LDCU.64 UR4, c[0x4][0x10] ;  /* 0x01000200ff0477ac */ /* 0x000ee20008000a00 */
[----:B-1----:R-:W-:Y:S01]  /*8060*/  MOV R5, UR9 ;  /* 0x0000000900057c02 */ /* 0x002fe20008000f00 */
[----:B------:R-:W-:Y:S01]  /*8070*/  IMAD.U32 R4, RZ, RZ, UR8 ;  /* 0x00000008ff047e24 */ /* 0x000fe2000f8e00ff */
[----:B-----5:R-:W-:Y:S01]  /*8080*/  MOV R7, UR7 ;  /* 0x0000000700077c02 */ /* 0x020fe20008000f00 */
[----:B------:R-:W-:Y:S01]  /*8090*/  IMAD.U32 R6, RZ, RZ, UR6 ;  /* 0x00000006ff067e24 */ /* 0x000fe2000f8e00ff */
[----:B---3--:R-:W-:Y:S01]  /*80a0*/  MOV R11, UR5 ;  /* 0x00000005000b7c02 */ /* 0x008fe20008000f00 */
[----:B------:R-:W-:Y:S02]  /*80b0*/  IMAD.U32 R10, RZ, RZ, UR4 ;  /* 0x00000004ff0a7e24 */ /* 0x000fe4000f8e00ff */
[----:B------:R-:W-:Y:S07]  /*80c0*/  LEPC R20, `(.L_x_101) ;  /* 0x000000001014794e */ /* 0x000fee0000000000 */
[----:B--2-4-:R-:W-:Y:S05]  /*80d0*/  CALL.ABS.NOINC R2 ;  /* 0x0000000002007343 */ /* 0x014fea0003c00000 */
.L_x_101:
[----:B----4-:R-:W-:Y:S01]  /*80e0*/  LOP3.LUT R20, R56, 0xffffe000, RZ, 0xc0, !PT ;  /* 0xffffe00038147812 */ /* 0x010fe200078ec0ff */
[----:B------:R-:W-:Y:S05]  /*80f0*/  WARPSYNC.ALL ;  /* 0x0000000000007948 */ /* 0x000fea0003800000 */
[----:B------:R-:W-:Y:S01]  /*8100*/  R2UR UR4, R25 ;  /* 0x00000000190472ca */ /* 0x000fe200000e0000 */
[----:B------:R-:W1:Y:S01]  /*8110*/  S2R R87, SR_CgaCtaId ;  /* 0x0000000000577919 */ /* 0x000e620000008800 */
[----:B------:R-:W-:Y:S01]  /*8120*/  LOP3.LUT R21, R57, 0xffffe000, RZ, 0xc0, !PT ;  /* 0xffffe00039157812 */ /* 0x000fe200078ec0ff */
[----:B------:R-:W-:Y:S01]  /*8130*/  IMAD.U32 R40, RZ, RZ, UR51 ;  /* 0x00000033ff287e24 */ /* 0x000fe2000f8e00ff */
[----:B------:R-:W-:Y:S01]  /*8140*/  LOP3.LUT R41, R58, 0xffffe000, RZ, 0xc0, !PT ;  /* 0xffffe0003a297812 */ /* 0x000fe200078ec0ff */
[----:B------:R-:W-:Y:S01]  /*8150*/  BSSY.RECONVERGENT B0, `(.L_x_102) ;  /* 0x0000059000007945 */ /* 0x000fe20003800200 */
[----:B------:R-:W-:Y:S02]  /*8160*/  LOP3.LUT R26, R48, 0xffffe000, RZ, 0xc0, !PT ;  /* 0xffffe000301a7812 */ /* 0x000fe400078ec0ff */
[----:B------:R-:W-:Y:S02]  /*8170*/  ISETP.NE.AND P6, PT, R81, RZ, PT ;  /* 0x000000ff5100720c */ /* 0x000fe40003fc5270 */
[----:B------:R-:W-:Y:S03]  /*8180*/  ISETP.NE.AND P0, PT, R69, RZ, PT ;  /* 0x000000ff4500720c */ /* 0x000fe60003f05270 */
[----:B--2---:R-:W2:Y:S08]  /*8190*/  LDTM.x16 R4, tmem[UR4+0x10] ;  /* 0x00001004000479ee */ /* 0x004eb00008240000 */
[----:B------:R-:W-:Y:S02]  /*81a0*/  @P6 LEA R40, R40, UR48, 0x3 ;  /* 0x0000003028286c11 */ /* 0x000fe4000f8e18ff */
[----:B------:R-:W-:Y:S03]  /*81b0*/  @P6 SHF.L.U32 R89, RZ, 0x1f, RZ ;  /* 0x0000001fff596819 */ /* 0x000fe600000006ff */
[----:B------:R-:W-:Y:S01]  /*81c0*/  @P6 VIADD R88, R40, 0x50 ;  /* 0x0000005028586836 */ /* 0x000fe20000000000 */
[----:B------:R-:W-:Y:S04]  /*81d0*/  LEA R40, R84, UR48, 0x3 ;  /* 0x0000003054287c11 */ /* 0x000fe8000f8e18ff */
[----:B-1----:R-:W-:Y:S01]  /*81e0*/  @P6 PRMT R88, R87, 0x654, R88 ;  /* 0x0000065457586816 */ /* 0x002fe20000000058 */
[C---:B--2---:R-:W-:Y:S01]  /*81f0*/  FMUL R0, R24.reuse, R4 ;  /* 0x0000000418007220 */ /* 0x044fe20000400000 */
[C---:B------:R-:W-:Y:S01]  /*8200*/  FMUL R2, R24.reuse, R5 ;  /* 0x0000000518027220 */ /* 0x040fe20000400000 */
[C---:B------:R-:W-:Y:S01]  /*8210*/  FMUL R3, R24.reuse, R10 ;  /* 0x0000000a18037220 */ /* 0x040fe20000400000 */
[----:B------:R-:W-:Y:S01]  /*8220*/  FMUL R4, R24, R11 ;  /* 0x0000000b18047220 */ /* 0x000fe20000400000 */
[C---:B------:R-:W-:Y:S01]  /*8230*/  FFMA R28, R27.reuse, R20, R0 ;  /* 0x000000141b1c7223 */ /* 0x040fe20000000000 */
[----:B------:R-:W-:Y:S01]  /*8240*/  LOP3.LUT R20, R52, 0xffffe000, RZ, 0xc0, !PT ;  /* 0xffffe00034147812 */ /* 0x000fe200078ec0ff */
[----:B------:R-:W-:Y:S01]  /*8250*/  FFMA R29, R27, R21, R2 ;  /* 0x000000151b1d7223 */ /* 0x000fe20000000002 */
[----:B------:R-:W-:Y:S01]  /*8260*/  LOP3.LUT R21, R59, 0xffffe000, RZ, 0xc0, !PT ;  /* 0xffffe0003b157812 */ /* 0x000fe200078ec0ff */
[C---:B------:R-:W-:Y:S01]  /*8270*/  FMUL R0, R24.reuse, R6 ;  /* 0x0000000618007220 */ /* 0x040fe20000400000 */
[----:B------:R-:W-:Y:S01]  /*8280*/  F2FP.TF32.F32.PACK_B R28, R28 ;  /* 0x0000001cff1c723e */ /* 0x000fe200024050ff */
[C---:B------:R-:W-:Y:S01]  /*8290*/  FMUL R2, R24.reuse, R7 ;  /* 0x0000000718027220 */ /* 0x040fe20000400000 */
[----:B------:R-:W-:Y:S01]  /*82a0*/  F2FP.TF32.F32.PACK_B R29, R29 ;  /* 0x0000001dff1d723e */ /* 0x000fe200024050ff */
[----:B------:R-:W-:Y:S01]  /*82b0*/  FFMA R30, R27, R41, R0 ;  /* 0x000000291b1e7223 */ /* 0x000fe20000000000 */
[----:B------:R-:W-:Y:S01]  /*82c0*/  LOP3.LUT R41, R55, 0xffffe000, RZ, 0xc0, !PT ;  /* 0xffffe00037297812 */ /* 0x000fe200078ec0ff */
[----:B------:R-:W-:Y:S01]  /*82d0*/  FFMA R31, R27, R21, R2 ;  /* 0x000000151b1f7223 */ /* 0x000fe20000000002 */
[----:B------:R-:W-:Y:S01]  /*82e0*/  LOP3.LUT R21, R53, 0xffffe000, RZ, 0xc0, !PT ;  /* 0xffffe00035157812 */ /* 0x000fe200078ec0ff */
[C---:B------:R-:W-:Y:S01]  /*82f0*/  FMUL R0, R24.reuse, R8 ;  /* 0x0000000818007220 */ /* 0x040fe20000400000 */
[----:B------:R-:W-:Y:S01]  /*8300*/  F2FP.TF32.F32.PACK_B R30, R30 ;  /* 0x0000001eff1e723e */ /* 0x000fe200024050ff */
[----:B------:R-:W-:Y:S01]  /*8310*/  FMUL R2, R24, R9 ;  /* 0x0000000918027220 */ /* 0x000fe20000400000 */
[----:B------:R-:W-:Y:S01]  /*8320*/  F2FP.TF32.F32.PACK_B R31, R31 ;  /* 0x0000001fff1f723e */ /* 0x000fe200024050ff */
[C---:B------:R-:W-:Y:S01]  /*8330*/  FFMA R32, R27.reuse, R20, R0 ;  /* 0x000000141b207223 */ /* 0x040fe20000000000 */
[----:B------:R-:W-:Y:S01]  /*8340*/  LOP3.LUT R20, R54, 0xffffe000, RZ, 0xc0, !PT ;  /* 0xffffe00036147812 */ /* 0x000fe200078ec0ff */
[----:B------:R-:W-:Y:S01]  /*8350*/  FFMA R33, R27, R21, R2 ;  /* 0x000000151b217223 */ /* 0x000fe20000000002 */
[C---:B------:R-:W-:Y:S01]  /*8360*/  FMUL R5, R24.reuse, R12 ;  /* 0x0000000c18057220 */ /* 0x040fe20000400000 */
[----:B------:R1:W-:Y:S01]  /*8370*/  STS.128 [R67+0x2000], R28 ;  /* 0x0020001c43007388 */ /* 0x0003e20000000c00 */
[----:B------:R-:W-:Y:S01]  /*8380*/  LOP3.LUT R21, R49, 0xffffe000, RZ, 0xc0, !PT ;  /* 0xffffe00031157812 */ /* 0x000fe200078ec0ff */
[C---:B------:R-:W-:Y:S01]  /*8390*/  FFMA R34, R27.reuse, R20, R3 ;  /* 0x000000141b227223 */ /* 0x040fe20000000003 */
[----:B------:R-:W-:Y:S01]  /*83a0*/  FFMA R35, R27, R41, R4 ;  /* 0x000000291b237223 */ /* 0x000fe20000000004 */
        /* <DEDUP_REMOVED lines=22> */
[----:B------:R-:W-:Y:S02]  /*8510*/  F2FP.TF32.F32.PACK_B R36, R36 ;  /* 0x00000024ff24723e */ /* 0x000fe400024050ff */
[----:B------:R-:W-:Y:S02]  /*8520*/  F2FP.TF32.F32.PACK_B R37, R37 ;  /* 0x00000025ff25723e */ /* 0x000fe400024050ff */
[----:B------:R-:W-:Y:S01]  /*8530*/  F2FP.TF32.F32.PACK_B R38, R38 ;  /* 0x00000026ff26723e */ /* 0x000fe200024050ff */
[C---:B-1----:R-:W-:Y:S01]  /*8540*/  FFMA R28, R27.reuse, R20, R9 ;  /* 0x000000141b1c7223 */ /* 0x042fe20000000009 */
[----:B------:R-:W-:Y:S01]  /*8550*/  F2FP.TF32.F32.PACK_B R39, R39 ;  /* 0x00000027ff27723e */ /* 0x000fe200024050ff */
[C---:B------:R-:W-:Y:S01]  /*8560*/  FFMA R29, R27.reuse, R21, R10 ;  /* 0x000000151b1d7223 */ /* 0x040fe2000000000a */
[C---:B------:R-:W-:Y:S01]  /*8570*/  FFMA R30, R27.reuse, R26, R11 ;  /* 0x0000001a1b1e7223 */ /* 0x040fe2000000000b */
[----:B------:R-:W-:Y:S01]  /*8580*/  FFMA R31, R27, R41, R12 ;  /* 0x000000291b1f7223 */ /* 0x000fe2000000000c */
[----:B------:R-:W-:Y:S01]  /*8590*/  F2FP.TF32.F32.PACK_B R28, R28 ;  /* 0x0000001cff1c723e */ /* 0x000fe200024050ff */
[----:B------:R2:W-:Y:S01]  /*85a0*/  STS.128 [R76+0x2020], R36 ;  /* 0x002020244c007388 */ /* 0x0005e20000000c00 */
[----:B------:R-:W-:Y:S02]  /*85b0*/  F2FP.TF32.F32.PACK_B R29, R29 ;  /* 0x0000001dff1d723e */ /* 0x000fe400024050ff */
        /* <DEDUP_REMOVED lines=8> */
[----:B-1----:R-:W1:Y:S02]  /*8640*/  FENCE.VIEW.ASYNC.S ;  /* 0x00000000000073c6 */ /* 0x002e640000000000 */
[----:B-1----:R-:W-:Y:S06]  /*8650*/  BAR.SYNC.DEFER_BLOCKING 0x1, 0x80 ;  /* 0x0042000000007b1d */ /* 0x002fec0000010000 */
[----:B------:R-:W-:Y:S05]  /*8660*/  @P0 BRA `(.L_x_103) ;  /* 0x00000000001c0947 */ /* 0x000fea0003800000 */
[----:B------:R-:W-:Y:S02]  /*8670*/  UIADD3 UR4, UP0, UPT, UR56, 0x680, URZ ;  /* 0x0000068038047890 */ /* 0x000fe4000ff1e0ff */
[----:B------:R-:W-:Y:S02]  /*8680*/  UIADD3 UR40, UPT, UPT, UR48, 0x2200, URZ ;  /* 0x0000220030287890 */ /* 0x000fe4000fffe0ff */
[----:B------:R-:W-:Y:S02]  /*8690*/  UIADD3 UR41, UPT, UPT, UR52, 0x10, URZ ;  /* 0x0000001034297890 */ /* 0x000fe4000fffe0ff */
[----:B------:R-:W-:Y:S09]  /*86a0*/  UIADD3.X UR5, UPT, UPT, URZ, UR57, URZ, UP0, !UPT ;  /* 0x00000039ff057290 */ /* 0x000ff200087fe4ff */
[----:B------:R1:W-:Y:S01]  /*86b0*/  UTMASTG.4D [UR40], [UR4] ;  /* 0x00000028040073b5 */ /* 0x0003e20008018000 */
[----:B------:R0:W-:Y:S01]  /*86c0*/  UTMACMDFLUSH ;  /* 0x00000000000079b7 */ /* 0x0001e20000000000 */
[----:B-1----:R-:W-:Y:S04]  /*86d0*/  DEPBAR.LE SB0, 0x1 ;  /* 0x000080400000791a */ /* 0x002fe80000000000 */
.L_x_103:
[----:B------:R-:W-:Y:S05]  /*86e0*/  BSYNC.RECONVERGENT B0 ;  /* 0x0000000000007941 */ /* 0x000fea0003800200 */
.L_x_102:
[----:B------:R-:W-:Y:S01]  /*86f0*/  BAR.SYNC.DEFER_BLOCKING 0x1, 0x80 ;  /* 0x0042000000007b1d */ /* 0x000fe20000010000 */
[----:B------:R-:W-:Y:S04]  /*8700*/  UIADD3 UR4, UPT, UPT, UR51, 0x1, URZ ;  /* 0x0000000133047890 */ /* 0x000fe8000fffe0ff */
[----:B------:R-:W-:Y:S04]  /*8710*/  UISETP.NE.AND UP0, UPT, UR4, 0x4, UPT ;  /* 0x000000040400788c */ /* 0x000fe8000bf05270 */
[----:B------:R-:W-:Y:S01]  /*8720*/  USEL UR50, UR4, URZ, UP0 ;  /* 0x000000ff04327287 */ /* 0x000fe20008000000 */
[----:B------:R1:W-:Y:S01]  /*8730*/  @P6 SYNCS.ARRIVE.TRANS64.RED.A1T0 RZ, [R88+URZ], RZ ;  /* 0x000000ff58ff69a7 */ /* 0x0003e200081004ff */
[----:B------:R-:W-:Y:S01]  /*8740*/  BSSY B1, `(.L_x_104) ;  /* 0x0000017000017945 */ /* 0x000fe20003800000 */
[----:B------:R-:W4:Y:S02]  /*8750*/  @P6 SYNCS.PHASECHK.TRANS64.TRYWAIT P0, [R40+URZ+0x30], R89 ;  /* 0x00003059280065a7 */ /* 0x000f2400080011ff */
[----:B----4-:R-:W-:Y:S01]  /*8760*/  @P6 SEL R85, RZ, 0x1, !P0 ;  /* 0x00000001ff556807 */ /* 0x010fe20004000000 */
[----:B-1----:R-:W-:Y:S06]  /*8770*/  @!P6 BRA `(.L_x_105) ;  /* 0x00000000004ce947 */ /* 0x002fec0003800000 */
        /* <DEDUP_REMOVED lines=9> */
[----:B------:R-:W-:Y:S04]  /*8810*/  SHF.L.U32 R5, RZ, 0x1f, RZ ;  /* 0x0000001fff057819 */ /* 0x000fe800000006ff */
[----:B------:R-:W1:Y:S02]  /*8820*/  SYNCS.PHASECHK.TRANS64.TRYWAIT P0, [R40+URZ+0x30], R5 ;  /* 0x00003005280075a7 */ /* 0x000e6400080011ff */
[----:B-1----:R-:W-:Y:S05]  /*8830*/  @!P0 BRA `(.L_x_108) ;  /* 0x0000004400408947 */ /* 0x002fea0003800000 */
.L_x_107:
[----:B------:R-:W-:Y:S05]  /*8840*/  BSYNC B0 ;  /* 0x0000000000007941 */ /* 0x000fea0003800000 */
.L_x_106:
[----:B------:R-:W-:Y:S02]  /*8850*/  ISETP.NE.AND P0, PT, R86, RZ, PT ;  /* 0x000000ff5600720c */ /* 0x000fe40003f05270 */
[----:B------:R-:W-:Y:S11]  /*8860*/  IADD3 R84, PT, PT, R84, 0x1, RZ ;  /* 0x0000000154547810 */ /* 0x000ff60007ffe0ff */
[----:B------:R4:W1:Y:S04]  /*8870*/  @P0 LDS.128 R56, [R4] ;  /* 0x0000000004380984 */ /* 0x0008680000000c00 */
[----:B------:R4:W1:Y:S04]  /*8880*/  @P0 LDS.128 R52, [R3+0x10] ;  /* 0x0000100003340984 */ /* 0x0008680000000c00 */
[----:B------:R4:W1:Y:S04]  /*8890*/  @P0 LDS.128 R48, [R2+0x20] ;  /* 0x0000200002300984 */ /* 0x0008680000000c00 */
[----:B------:R4:W1:Y:S02]  /*88a0*/  @P0 LDS.128 R44, [R0+0x30] ;  /* 0x00003000002c0984 */ /* 0x0008640000000c00 */
.L_x_105:
[----:B------:R-:W-:Y:S05]  /*88b0*/  BSYNC B1 ;  /* 0x0000000000017941 */ /* 0x000fea0003800000 */
.L_x_104:
[----:B----4-:R-:W-:Y:S05]  /*88c0*/  VIADD R0, R25, 0x20 ;  /* 0x0000002019007836 */ /* 0x010fea0000000000 */
        /* <DEDUP_REMOVED lines=9> */
[----:B------:R-:W4:Y:S01]  /*8960*/  LDCU.64 UR6, c[0x4][0x78] ;  /* 0x01000f00ff0677ac */ /* 0x000f220008000a00 */
[----:B------:R-:W2:Y:S01]  /*8970*/  LDC.64 R2, c[0x4][R3] ;  /* 0x0100000003027b82 */ /* 0x000ea20000000a00 */
[----:B------:R-:W5:Y:S01]  /*8980*/  LDCU.64 UR4, c[0x4][0x10] ;  /* 0x01000200ff0477ac */ /* 0x000f620008000a00 */
[----:B-1----:R-:W-:Y:S01]  /*8990*/  MOV R5, UR9 ;  /* 0x0000000900057c02 */ /* 0x002fe20008000f00 */
[----:B------:R-:W-:Y:S01]  /*89a0*/  IMAD.U32 R4, RZ, RZ, UR8 ;  /* 0x00000008ff047e24 */ /* 0x000fe2000f8e00ff */
[----:B----4-:R-:W-:Y:S01]  /*89b0*/  MOV R7, UR7 ;  /* 0x0000000700077c02 */ /* 0x010fe20008000f00 */
[----:B------:R-:W-:Y:S01]  /*89c0*/  IMAD.U32 R6, RZ, RZ, UR6 ;  /* 0x00000006ff067e24 */ /* 0x000fe2000f8e00ff */
[----:B-----5:R-:W-:Y:S01]  /*89d0*/  MOV R11, UR5 ;  /* 0x00000005000b7c02 */ /* 0x020fe20008000f00 */
[----:B------:R-:W-:Y:S02]  /*89e0*/  IMAD.U32 R10, RZ, RZ, UR4 ;  /* 0x00000004ff0a7e24 */ /* 0x000fe4000f8e00ff */
[----:B------:R-:W-:Y:S07]  /*89f0*/  LEPC R20, `(.L_x_109) ;  /* 0x000000001014794e */ /* 0x000fee0000000000 */
[----:B--23--:R-:W-:Y:S05]  /*8a00*/  CALL.ABS.NOINC R2 ;  /* 0x0000000002007343 */ /* 0x00cfea0003c00000 */
.L_x_109:
[----:B-1----:R-:W-:Y:S01]  /*8a10*/  LOP3.LUT R20, R56, 0xffffe000, RZ, 0xc0, !PT ;  /* 0xffffe00038147812 */ /* 0x002fe200078ec0ff */
[----:B------:R-:W-:Y:S05]  /*8a20*/  WARPSYNC.ALL ;  /* 0x0000000000007948 */ /* 0x000fea0003800000 */
[----:B------:R-:W-:Y:S01]  /*8a30*/  R2UR UR4, R25 ;  /* 0x00000000190472ca */ /* 0x000fe200000e0000 */
[----:B------:R-:W-:Y:S01]  /*8a40*/  IMAD.U32 R88, RZ, RZ, UR50 ;  /* 0x00000032ff587e24 */ /* 0x000fe2000f8e00ff */
[----:B------:R-:W-:Y:S01]  /*8a50*/  LOP3.LUT R21, R57, 0xffffe000, RZ, 0xc0, !PT ;  /* 0xffffe00039157812 */ /* 0x000fe200078ec0ff */
[----:B------:R-:W-:Y:S01]  /*8a60*/  BSSY.RECONVERGENT B0, `(.L_x_110) ;  /* 0x000005a000007945 */ /* 0x000fe20003800200 */
[----:B------:R-:W-:Y:S02]  /*8a70*/  LOP3.LUT R41, R58, 0xffffe000, RZ, 0xc0, !PT ;  /* 0xffffe0003a297812 */ /* 0x000fe400078ec0ff */
[----:B------:R-:W-:Y:S02]  /*8a80*/  LOP3.LUT R26, R54, 0xffffe000, RZ, 0xc0, !PT ;  /* 0xffffe000361a7812 */ /* 0x000fe400078ec0ff */
[----:B------:R-:W-:Y:S02]  /*8a90*/  LOP3.LUT R40, R50, 0xffffe000, RZ, 0xc0, !PT ;  /* 0xffffe00032287812 */ /* 0x000fe400078ec0ff */
[----:B------:R-:W-:Y:S02]  /*8aa0*/  ISETP.NE.AND P6, PT, R81, RZ, PT ;  /* 0x000000ff5100720c */ /* 0x000fe40003fc5270 */
[----:B------:R-:W-:Y:S01]  /*8ab0*/  ISETP.NE.AND P0, PT, R69, RZ, PT ;  /* 0x000000ff4500720c */ /* 0x000fe20003f05270 */
[----:B------:R-:W1:Y:S01]  /*8ac0*/  LDTM.x16 R4, tmem[UR4+0x20] ;  /* 0x00002004000479ee */ /* 0x000e620008240000 */
[----:B------:R-:W-:Y:S09]  /*8ad0*/  LEA R89, R84, UR48, 0x3 ;  /* 0x0000003054597c11 */ /* 0x000ff2000f8e18ff */
[----:B------:R-:W-:Y:S02]  /*8ae0*/  @P6 LEA R88, R88, UR48, 0x3 ;  /* 0x0000003058586c11 */ /* 0x000fe4000f8e18ff */
[----:B------:R-:W-:Y:S03]  /*8af0*/  @P6 SHF.L.U32 R90, RZ, 0x1f, RZ ;  /* 0x0000001fff5a6819 */ /* 0x000fe600000006ff */
[----:B------:R-:W-:Y:S05]  /*8b00*/  @P6 VIADD R88, R88, 0x50 ;  /* 0x0000005058586836 */ /* 0x000fea0000000000 */
[----:B------:R-:W-:Y:S01]  /*8b10*/  @P6 PRMT R88, R87, 0x654, R88 ;  /* 0x0000065457586816 */ /* 0x000fe20000000058 */
[C---:B-1----:R-:W-:Y:S01]  /*8b20*/  FMUL R0, R24.reuse, R4 ;  /* 0x0000000418007220 */ /* 0x042fe20000400000 */
[C---:B------:R-:W-:Y:S01]  /*8b30*/  FMUL R2, R24.reuse, R5 ;  /* 0x0000000518027220 */ /* 0x040fe20000400000 */
[C---:B------:R-:W-:Y:S01]  /*8b40*/  FMUL R3, R24.reuse, R10 ;  /* 0x0000000a18037220 */ /* 0x040fe20000400000 */
[----:B------:R-:W-:Y:S01]  /*8b50*/  FMUL R4, R24, R11 ;  /* 0x0000000b18047220 */ /* 0x000fe20000400000 */
[C---:B--2---:R-:W-:Y:S01]  /*8b60*/  FFMA R28, R27.reuse, R20, R0 ;  /* 0x000000141b1c7223 */ /* 0x044fe20000000000 */
        /* <DEDUP_REMOVED lines=9> */
[C---:B------:R-:W-:Y:S01]  /*8c00*/  FFMA R31, R27.reuse, R21, R2 ;  /* 0x000000151b1f7223 */ /* 0x040fe20000000002 */
[C---:B------:R-:W-:Y:S01]  /*8c10*/  FMUL R0, R24.reuse, R8 ;  /* 0x0000000818007220 */ /* 0x040fe20000400000 */
[C---:B------:R-:W-:Y:S01]  /*8c20*/  FMUL R2, R24.reuse, R9 ;  /* 0x0000000918027220 */ /* 0x040fe20000400000 */
[----:B------:R-:W-:Y:S01]  /*8c30*/  F2FP.TF32.F32.PACK_B R30, R30 ;  /* 0x0000001eff1e723e */ /* 0x000fe200024050ff */
[----:B------:R-:W-:Y:S01]  /*8c40*/  FMUL R5, R24, R12 ;  /* 0x0000000c18057220 */ /* 0x000fe20000400000 */
[----:B------:R-:W-:Y:S01]  /*8c50*/  F2FP.TF32.F32.PACK_B R31, R31 ;  /* 0x0000001fff1f723e */ /* 0x000fe200024050ff */
[C---:B------:R-:W-:Y:S01]  /*8c60*/  FFMA R32, R27.reuse, R20, R0 ;  /* 0x000000141b207223 */ /* 0x040fe20000000000 */
[C---:B------:R-:W-:Y:S01]  /*8c70*/  FFMA R33, R27.reuse, R41, R2 ;  /* 0x000000291b217223 */ /* 0x040fe20000000002 */
[----:B------:R-:W-:Y:S01]  /*8c80*/  FFMA R34, R27, R26, R3 ;  /* 0x0000001a1b227223 */ /* 0x000fe20000000003 */
[----:B------:R-:W-:Y:S01]  /*8c90*/  LOP3.LUT R20, R55, 0xffffe000, RZ, 0xc0, !PT ;  /* 0xffffe00037147812 */ /* 0x000fe200078ec0ff */
[----:B------:R1:W-:Y:S01]  /*8ca0*/  STS.128 [R67+0x4000], R28 ;  /* 0x0040001c43007388 */ /* 0x0003e20000000c00 */
[----:B------:R-:W-:Y:S01]  /*8cb0*/  LOP3.LUT R26, R48, 0xffffe000, RZ, 0xc0, !PT ;  /* 0xffffe000301a7812 */ /* 0x000fe200078ec0ff */
[C---:B------:R-:W-:Y:S01]  /*8cc0*/  FMUL R6, R24.reuse, R13 ;  /* 0x0000000d18067220 */ /* 0x040fe20000400000 */
[----:B------:R-:W-:Y:S01]  /*8cd0*/  LOP3.LUT R21, R49, 0xffffe000, RZ, 0xc0, !PT ;  /* 0xffffe00031157812 */ /* 0x000fe200078ec0ff */
[----:B------:R-:W-:Y:S01]  /*8ce0*/  FFMA R35, R27, R20, R4 ;  /* 0x000000141b237223 */ /* 0x000fe20000000004 */
        /* <DEDUP_REMOVED lines=22> */
[----:B------:R-:W-:Y:S02]  /*8e50*/  F2FP.TF32.F32.PACK_B R38, R38 ;  /* 0x00000026ff26723e */ /* 0x000fe400024050ff */
[----:B------:R-:W-:Y:S01]  /*8e60*/  F2FP.TF32.F32.PACK_B R39, R39 ;  /* 0x00000027ff27723e */ /* 0x000fe200024050ff */
[C---:B-1----:R-:W-:Y:S01]  /*8e70*/  FFMA R28, R27.reuse, R20, R9 ;  /* 0x000000141b1c7223 */ /* 0x042fe20000000009 */
[C---:B------:R-:W-:Y:S01]  /*8e80*/  FFMA R29, R27.reuse, R21, R10 ;  /* 0x000000151b1d7223 */ /* 0x040fe2000000000a */
[C---:B------:R-:W-:Y:S01]  /*8e90*/  FFMA R30, R27.reuse, R26, R11 ;  /* 0x0000001a1b1e7223 */ /* 0x040fe2000000000b */
[----:B------:R-:W-:Y:S01]  /*8ea0*/  FFMA R31, R27, R41, R12 ;  /* 0x000000291b1f7223 */ /* 0x000fe2000000000c */
[----:B------:R2:W-:Y:S01]  /*8eb0*/  STS.128 [R76+0x4020], R36 ;  /* 0x004020244c007388 */ /* 0x0005e20000000c00 */
[----:B------:R-:W-:Y:S02]  /*8ec0*/  F2FP.TF32.F32.PACK_B R28, R28 ;  /* 0x0000001cff1c723e */ /* 0x000fe400024050ff */
        /* <DEDUP_REMOVED lines=19> */
.L_x_111:
[----:B------:R-:W-:Y:S05]  /*9000*/  BSYNC.RECONVERGENT B0 ;  /* 0x0000000000007941 */ /* 0x000fea0003800200 */
.L_x_110:
[----:B------:R-:W-:Y:S01]  /*9010*/  BAR.SYNC.DEFER_BLOCKING 0x1, 0x80 ;  /* 0x0042000000007b1d */ /* 0x000fe20000010000 */
[----:B------:R-:W-:Y:S04]  /*9020*/  UIADD3 UR4, UPT, UPT, UR50, 0x1, URZ ;  /* 0x0000000132047890 */ /* 0x000fe8000fffe0ff */
[----:B------:R-:W-:Y:S04]  /*9030*/  UISETP.NE.AND UP0, UPT, UR4, 0x4, UPT ;  /* 0x000000040400788c */ /* 0x000fe8000bf05270 */
[----:B------:R-:W-:Y:S01]  /*9040*/  USEL UR49, UR4, URZ, UP0 ;  /* 0x000000ff04317287 */ /* 0x000fe20008000000 */
[----:B------:R1:W-:Y:S01]  /*9050*/  @P6 SYNCS.ARRIVE.TRANS64.RED.A1T0 RZ, [R88+URZ], RZ ;  /* 0x000000ff58ff69a7 */ /* 0x0003e200081004ff */
[----:B------:R-:W-:Y:S01]  /*9060*/  BSSY B1, `(.L_x_112) ;  /* 0x000001c000017945 */ /* 0x000fe20003800000 */
[----:B------:R-:W4:Y:S01]  /*9070*/  @P6 SYNCS.PHASECHK.TRANS64.TRYWAIT P0, [R89+URZ+0x30], R90 ;  /* 0x0000305a590065a7 */ /* 0x000f2200080011ff */
[----:B-1----:R-:W-:Y:S02]  /*9080*/  MOV R88, RZ ;  /* 0x000000ff00587202 */ /* 0x002fe40000000f00 */
[----:B----4-:R-:W-:Y:S01]  /*9090*/  @P6 SEL R85, RZ, 0x1, !P0 ;  /* 0x00000001ff556807 */ /* 0x010fe20004000000 */
[----:B------:R-:W-:Y:S06]  /*90a0*/  @!P6 BRA `(.L_x_113) ;  /* 0x00000000005ce947 */ /* 0x000fec0003800000 */
        /* <DEDUP_REMOVED lines=12> */
.L_x_115:
[----:B------:R-:W-:Y:S05]  /*9170*/  BSYNC B0 ;  /* 0x0000000000007941 */ /* 0x000fea0003800000 */
.L_x_114:
[----:B------:R-:W-:Y:S01]  /*9180*/  ISETP.NE.AND P0, PT, R86, RZ, PT ;  /* 0x000000ff5600720c */ /* 0x000fe20003f05270 */
[----:B------:R-:W-:Y:S11]  /*9190*/  VIADD R84, R84, 0x1 ;  /* 0x0000000154547836 */ /* 0x000ff60000000000 */
[----:B------:R-:W-:Y:S01]  /*91a0*/  @!UPT UIADD3 URZ, UPT, UPT, URZ, URZ, URZ ;  /* 0x000000fffffff290 */ /* 0x000fe2000fffe0ff */
[----:B------:R4:W1:Y:S04]  /*91b0*/  @P0 LDS.128 R56, [R4] ;  /* 0x0000000004380984 */ /* 0x0008680000000c00 */
[----:B------:R4:W1:Y:S04]  /*91c0*/  @P0 LDS.128 R52, [R3+0x10] ;  /* 0x0000100003340984 */ /* 0x0008680000000c00 */
[----:B------:R4:W1:Y:S04]  /*91d0*/  @P0 LDS.128 R48, [R2+0x20] ;  /* 0x0000200002300984 */ /* 0x0008680000000c00 */
[----:B------:R4:W1:Y:S01]  /*91e0*/  @P0 LDS.128 R44, [R0+0x30] ;  /* 0x00003000002c0984 */ /* 0x0008620000000c00 */
[C---:B------:R-:W-:Y:S04]  /*91f0*/  ISETP.NE.AND P0, PT, R84.reuse, 0x4, PT ;  /* 0x000000045400780c */ /* 0x040fe80003f05270 */
[----:B------:R-:W-:Y:S02]  /*9200*/  SEL R84, R84, RZ, P0 ;  /* 0x000000ff54547207 */ /* 0x000fe40000000000 */
[----:B------:R-:W-:Y:S02]  /*9210*/  SEL R88, RZ, 0x1, P0 ;  /* 0x00000001ff587807 */ /* 0x000fe40000000000 */
.L_x_113:
[----:B------:R-:W-:Y:S05]  /*9220*/  BSYNC B1 ;  /* 0x0000000000017941 */ /* 0x000fea0003800000 */
.L_x_112:
[----:B----4-:R-:W-:Y:S05]  /*9230*/  VIADD R0, R25, 0x30 ;  /* 0x0000003019007836 */ /* 0x010fea0000000000 */
[----:B------:R-:W-:Y:S04]  /*9240*/  SHF.R.U32.HI R0, RZ, 0x15, R0 ;  /* 0x00000015ff007819 */ /* 0x000fe80000011600 */
[----:B------:R-:W-:Y:S11]  /*9250*/  LOP3.LUT P0, RZ, R0, 0x3, R71, 0x48, !PT ;  /* 0x0000000300ff7812 */ /* 0x000ff60007804847 */
[----:B------:R-:W-:Y:S02]  /*9260*/  @!UPT UIADD3 URZ, UPT, UPT, URZ, URZ, URZ ;  /* 0x000000fffffff290 */ /* 0x000fe4000fffe0ff */
[----:B------:R-:W-:Y:S05]  /*9270*/  @!P0 BRA `(.L_x_117) ;  /* 0x0000000000408947 */ /* 0x000fea0003800000 */
[----:B------:R-:W4:Y:S01]  /*9280*/  LDCU.64 UR8, c[0x4][0x70] ;  /* 0x01000e00ff0877ac */ /* 0x000f220008000a00 */
[----:B------:R-:W-:Y:S01]  /*9290*/  MOV R3, 0x0 ;  /* 0x0000000000037802 */ /* 0x000fe20000000f00 */
[----:B------:R-:W-:Y:S02]  /*92a0*/  HFMA2 R12, -RZ, RZ, 0, 5.9604644775390625e-08 ;  /* 0x00000001ff0c7431 */ /* 0x000fe400000001ff */
[----:B------:R-:W-:Y:S02]  /*92b0*/  IMAD.MOV.U32 R8, RZ, RZ, 0x192 ;  /* 0x00000192ff087424 */ /* 0x000fe400078e00ff */
[----:B------:R-:W-:Y:S01]  /*92c0*/  IMAD.MOV.U32 R13, RZ, RZ, RZ ;  /* 0x000000ffff0d7224 */ /* 0x000fe200078e00ff */
[----:B------:R-:W5:Y:S01]  /*92d0*/  LDCU.64 UR6, c[0x4][0x78] ;  /* 0x01000f00ff0677ac */ /* 0x000f620008000a00 */
[----:B------:R-:W2:Y:S01]  /*92e0*/  LDC.64 R2, c[0x4][R3] ;  /* 0x0100000003027b82 */ /* 0x000ea20000000a00 */
[----:B------:R-:W3:Y:S01]  /*92f0*/  LDCU.64 UR4, c[0x4][0x10] ;  /* 0x01000200ff0477ac */ /* 0x000ee20008000a00 */
[----:B----4-:R-:W-:Y:S01]  /*9300*/  MOV R5, UR9 ;  /* 0x0000000900057c02 */ /* 0x010fe20008000f00 */
[----:B------:R-:W-:Y:S01]  /*9310*/  IMAD.U32 R4, RZ, RZ, UR8 ;  /* 0x00000008ff047e24 */ /* 0x000fe2000f8e00ff */
[----:B-----5:R-:W-:Y:S01]  /*9320*/  MOV R7, UR7 ;  /* 0x0000000700077c02 */ /* 0x020fe20008000f00 */
[----:B-1----:R-:W-:Y:S01]  /*9330*/  IMAD.U32 R6, RZ, RZ, UR6 ;  /* 0x00000006ff067e24 */ /* 0x002fe2000f8e00ff */
[----:B---3--:R-:W-:Y:S01]  /*9340*/  MOV R11, UR5 ;  /* 0x00000005000b7c02 */ /* 0x008fe20008000f00 */
[----:B------:R-:W-:Y:S02]  /*9350*/  IMAD.U32 R10, RZ, RZ, UR4 ;  /* 0x00000004ff0a7e24 */ /* 0x000fe4000f8e00ff */
[----:B------:R-:W-:Y:S07]  /*9360*/  LEPC R20, `(.L_x_117) ;  /* 0x000000001014794e */ /* 0x000fee0000000000 */
[----:B--2---:R-:W-:Y:S05]  /*9370*/  CALL.ABS.NOINC R2 ;  /* 0x0000000002007343 */ /* 0x004fea0003c00000 */
.L_x_117:
        /* <DEDUP_REMOVED lines=13> */
[----:B------:R-:W-:Y:S05]  /*9450*/  @P6 LEA R89, R89, UR48, 0x3 ;  /* 0x0000003059596c11 */ /* 0x000fea000f8e18ff */
[----:B------:R-:W-:Y:S01]  /*9460*/  @P6 VIADD R92, R89, 0x50 ;  /* 0x00000050595c6836 */ /* 0x000fe20000000000 */
[----:B------:R-:W-:Y:S04]  /*9470*/  @P6 SHF.L.U32 R89, R88, 0x1f, RZ ;  /* 0x0000001f58596819 */ /* 0x000fe800000006ff */
        /* <DEDUP_REMOVED lines=79> */
.L_x_119:
[----:B------:R-:W-:Y:S05]  /*9970*/  BSYNC.RECONVERGENT B0 ;  /* 0x0000000000007941 */ /* 0x000fea0003800200 */
.L_x_118:
        /* <DEDUP_REMOVED lines=18> */
[----:B------:R-:W-:Y:S04]  /*9aa0*/  SHF.L.U32 R5, R88, 0x1f, RZ ;  /* 0x0000001f58057819 */ /* 0x000fe800000006ff */
[----:B------:R-:W1:Y:S02]  /*9ab0*/  SYNCS.PHASECHK.TRANS64.TRYWAIT P0, [R90+URZ+0x30], R5 ;  /* 0x000030055a0075a7 */ /* 0x000e6400080011ff */
[----:B-1----:R-:W-:Y:S05]  /*9ac0*/  @!P0 BRA `(.L_x_124) ;  /* 0x0000003000c48947 */ /* 0x002fea0003800000 */
.L_x_123:
[----:B------:R-:W-:Y:S05]  /*9ad0*/  BSYNC B0 ;  /* 0x0000000000007941 */ /* 0x000fea0003800000 */
.L_x_122:
[----:B------:R-:W-:Y:S01]  /*9ae0*/  ISETP.NE.AND P0, PT, R86, RZ, PT ;  /* 0x000000ff5600720c */ /* 0x000fe20003f05270 */
[----:B------:R-:W-:Y:S11]  /*9af0*/  VIADD R84, R84, 0x1 ;  /* 0x0000000154547836 */ /* 0x000ff60000000000 */
[----:B------:R-:W-:Y:S01]  /*9b00*/  @!UPT UIADD3 URZ, UPT, UPT, URZ, URZ, URZ ;  /* 0x000000fffffff290 */ /* 0x000fe2000fffe0ff */
[----:B------:R4:W2:Y:S04]  /*9b10*/  @P0 LDS.128 R56, [R4] ;  /* 0x0000000004380984 */ /* 0x0008a80000000c00 */
[----:B------:R4:W2:Y:S04]  /*9b20*/  @P0 LDS.128 R52, [R3+0x10] ;  /* 0x0000100003340984 */ /* 0x0008a80000000c00 */
[----:B------:R4:W2:Y:S04]  /*9b30*/  @P0 LDS.128 R48, [R2+0x20] ;  /* 0x0000200002300984 */ /* 0x0008a80000000c00 */
[----:B------:R4:W2:Y:S01]  /*9b40*/  @P0 LDS.128 R44, [R0+0x30] ;  /* 0x00003000002c0984 */ /* 0x0008a20000000c00 */
[C---:B------:R-:W-:Y:S04]  /*9b50*/  ISETP.NE.AND P0, PT, R84.reuse, 0x4, PT ;  /* 0x000000045400780c */ /* 0x040fe80003f05270 */
[----:B-1----:R-:W-:Y:S02]  /*9b60*/  SEL R5, RZ, 0x1, P0 ;  /* 0x00000001ff057807 */ /* 0x002fe40000000000 */
[----:B------:R-:W-:Y:S02]  /*9b70*/  SEL R84, R84, RZ, P0 ;  /* 0x000000ff54547207 */ /* 0x000fe40000000000 */
[----:B------:R-:W-:Y:S02]  /*9b80*/  LOP3.LUT R88, R88, R5, RZ, 0x3c, !PT ;  /* 0x0000000558587212 */ /* 0x000fe400078e3cff */
.L_x_121:
[----:B------:R-:W-:Y:S05]  /*9b90*/  BSYNC B1 ;  /* 0x0000000000017941 */ /* 0x000fea0003800000 */
.L_x_120:
        /* <DEDUP_REMOVED lines=21> */
.L_x_125:
[----:B--2---:R-:W-:Y:S01]  /*9cf0*/  LOP3.LUT R20, R56, 0xffffe000, RZ, 0xc0, !PT ;  /* 0xffffe00038147812 */ /* 0x004fe200078ec0ff */
        /* <DEDUP_REMOVED lines=87> */
[----:B------:R-:W-:Y:S02]  /*a270*/  UIADD3 UR4, UPT, UPT, UR48, 0x200, URZ ;  /* 0x0000020030047890 */ /* 0x000fe4000fffe0ff */
[----:B------:R-:W-:Y:S04]  /*a280*/  UIADD3 UR41, UPT, UPT, UR52, 0x40, URZ ;  /* 0x0000004034297890 */ /* 0x000fe8000fffe0ff */
[----:B------:R-:W-:Y:S01]  /*a290*/  MOV R62, UR4 ;  /* 0x00000004003e7c02 */ /* 0x000fe20008000f00 */
[----:B------:R-:W-:Y:S03]  /*a2a0*/  UIADD3 UR4, UP0, UPT, UR56, 0x680, URZ ;  /* 0x0000068038047890 */ /* 0x000fe6000ff1e0ff */
[----:B------:R-:W-:Y:S01]  /*a2b0*/  R2UR UR40, R62 ;  /* 0x000000003e2872ca */ /* 0x000fe200000e0000 */
[----:B------:R-:W-:Y:S11]  /*a2c0*/  UIADD3.X UR5, UPT, UPT, URZ, UR57, URZ, UP0, !UPT ;  /* 0x00000039ff057290 */ /* 0x000ff600087fe4ff */
[----:B------:R-:W-:Y:S01]  /*a2d0*/  @!UPT UIADD3 URZ, UPT, UPT, URZ, URZ, URZ ;  /* 0x000000fffffff290 */ /* 0x000fe2000fffe0ff */
[----:B------:R1:W-:Y:S01]  /*a2e0*/  UTMASTG.4D [UR40], [UR4] ;  /* 0x00000028040073b5 */ /* 0x0003e20008018000 */
[----:B------:R0:W-:Y:S01]  /*a2f0*/  UTMACMDFLUSH ;  /* 0x00000000000079b7 */ /* 0x0001e20000000000 */
[----:B-1----:R-:W-:Y:S04]  /*a300*/  DEPBAR.LE SB0, 0x1 ;  /* 0x000080400000791a */ /* 0x002fe80000000000 */
.L_x_127:
[----:B------:R-:W-:Y:S05]  /*a310*/  BSYNC.RECONVERGENT B0 ;  /* 0x0000000000007941 */ /* 0x000fea0003800200 */
.L_x_126:
        /* <DEDUP_REMOVED lines=21> */
.L_x_131:
[----:B------:R-:W-:Y:S05]  /*a470*/  BSYNC B0 ;  /* 0x0000000000007941 */ /* 0x000fea0003800000 */
.L_x_130:
        /* <DEDUP_REMOVED lines=11> */
.L_x_129:
[----:B------:R-:W-:Y:S05]  /*a530*/  BSYNC B1 ;  /* 0x0000000000017941 */ /* 0x000fea0003800000 */
.L_x_128:
        /* <DEDUP_REMOVED lines=21> */
.L_x_133:
        /* <DEDUP_REMOVED lines=95> */
.L_x_135:
[----:B------:R-:W-:Y:S05]  /*ac80*/  BSYNC.RECONVERGENT B0 ;  /* 0x0000000000007941 */ /* 0x000fea0003800200 */
.L_x_134:
        /* <DEDUP_REMOVED lines=21> */
.L_x_139:
[----:B------:R-:W-:Y:S05]  /*ade0*/  BSYNC B0 ;  /* 0x0000000000007941 */ /* 0x000fea0003800000 */
.L_x_138:
        /* <DEDUP_REMOVED lines=11> */
.L_x_137:
[----:B------:R-:W-:Y:S05]  /*aea0*/  BSYNC B1 ;  /* 0x0000000000017941 */ /* 0x000fea0003800000 */
.L_x_136:
        /* <DEDUP_REMOVED lines=21> */
.L_x_141:
        /* <DEDUP_REMOVED lines=11> */
[----:B------:R-:W1:Y:S10]  /*b0b0*/  LDTM.x16 R4, tmem[UR4+0x60] ;  /* 0x00006004000479ee */ /* 0x000e740008240000 */
[----:B------:R-:W-:Y:S02]  /*b0c0*/  @P6 LEA R89, R89, UR48, 0x3 ;  /* 0x0000003059596c11 */ /* 0x000fe4000f8e18ff */
[----:B------:R-:W-:Y:S03]  /*b0d0*/  @P6 SHF.L.U32 R92, R88, 0x1f, RZ ;  /* 0x0000001f585c6819 */ /* 0x000fe600000006ff */
[----:B------:R-:W-:Y:S01]  /*b0e0*/  @P6 VIADD R90, R89, 0x50 ;  /* 0x00000050595a6836 */ /* 0x000fe20000000000 */
[----:B------:R-:W-:Y:S04]  /*b0f0*/  LEA R89, R84, UR48, 0x3 ;  /* 0x0000003054597c11 */ /* 0x000fe8000f8e18ff */
        /* <DEDUP_REMOVED lines=79> */
.L_x_143:
[----:B------:R-:W-:Y:S05]  /*b5f0*/  BSYNC.RECONVERGENT B0 ;  /* 0x0000000000007941 */ /* 0x000fea0003800200 */
.L_x_142:
        /* <DEDUP_REMOVED lines=21> */
.L_x_147:
[----:B------:R-:W-:Y:S05]  /*b750*/  BSYNC B0 ;  /* 0x0000000000007941 */ /* 0x000fea0003800000 */
.L_x_146:
[----:B------:R-:W-:Y:S11]  /*b760*/  ISETP.NE.AND P0, PT, R86, RZ, PT ;  /* 0x000000ff5600720c */ /* 0x000ff60003f05270 */
[----:B------:R-:W-:Y:S02]  /*b770*/  @!UPT UIADD3 URZ, UPT, UPT, URZ, URZ, URZ ;  /* 0x000000fffffff290 */ /* 0x000fe4000fffe0ff */
[----:B------:R4:W1:Y:S04]  /*b780*/  @P0 LDS.128 R56, [R3] ;  /* 0x0000000003380984 */ /* 0x0008680000000c00 */
[----:B------:R4:W1:Y:S04]  /*b790*/  @P0 LDS.128 R52, [R2+0x10] ;  /* 0x0000100002340984 */ /* 0x0008680000000c00 */
[----:B------:R4:W1:Y:S04]  /*b7a0*/  @P0 LDS.128 R48, [R0+0x20] ;  /* 0x0000200000300984 */ /* 0x0008680000000c00 */
[----:B------:R4:W1:Y:S02]  /*b7b0*/  @P0 LDS.128 R44, [R84+0x30] ;  /* 0x00003000542c0984 */ /* 0x0008640000000c00 */
.L_x_145:
[----:B------:R-:W-:Y:S05]  /*b7c0*/  BSYNC B1 ;  /* 0x0000000000017941 */ /* 0x000fea0003800000 */
.L_x_144:
        /* <DEDUP_REMOVED lines=21> */
.L_x_149:
[----:B------:R-:W-:Y:S01]  /*b920*/  ISETP.NE.AND P0, PT, R69, RZ, PT ;  /* 0x000000ff4500720c */ /* 0x000fe20003f05270 */
[----:B------:R-:W-:Y:S05]  /*b930*/  WARPSYNC.ALL ;  /* 0x0000000000007948 */ /* 0x000fea0003800000 */
[----:B------:R-:W-:Y:S01]  /*b940*/  R2UR UR4, R25 ;  /* 0x00000000190472ca */ /* 0x000fe200000e0000 */
[----:B------:R-:W4:Y:S01]  /*b950*/  S2UR UR5, SR_CgaCtaId ;  /* 0x00000000000579c3 */ /* 0x000f220000008800 */
[----:B-1----:R-:W-:Y:S01]  /*b960*/  LOP3.LUT R0, R56, 0xffffe000, RZ, 0xc0, !PT ;  /* 0xffffe00038007812 */ /* 0x002fe200078ec0ff */
[----:B------:R-:W-:Y:S01]  /*b970*/  BSSY.RECONVERGENT B0, `(.L_x_150) ;  /* 0x0000059000007945 */ /* 0x000fe20003800200 */
[----:B------:R-:W-:Y:S02]  /*b980*/  LOP3.LUT R2, R57, 0xffffe000, RZ, 0xc0, !PT ;  /* 0xffffe00039027812 */ /* 0x000fe400078ec0ff */
[----:B------:R-:W-:Y:S02]  /*b990*/  LOP3.LUT R3, R58, 0xffffe000, RZ, 0xc0, !PT ;  /* 0xffffe0003a037812 */ /* 0x000fe400078ec0ff */
[----:B------:R-:W-:Y:S02]  /*b9a0*/  LOP3.LUT R20, R59, 0xffffe000, RZ, 0xc0, !PT ;  /* 0xffffe0003b147812 */ /* 0x000fe400078ec0ff */
[----:B------:R-:W-:Y:S02]  /*b9b0*/  LOP3.LUT R21, R52, 0xffffe000, RZ, 0xc0, !PT ;  /* 0xffffe00034157812 */ /* 0x000fe400078ec0ff */
[----:B------:R-:W-:Y:S01]  /*b9c0*/  LOP3.LUT R26, R53, 0xffffe000, RZ, 0xc0, !PT ;  /* 0xffffe000351a7812 */ /* 0x000fe200078ec0ff */
[----:B------:R-:W1:Y:S01]  /*b9d0*/  LDTM.x16 R4, tmem[UR4+0x70] ;  /* 0x00007004000479ee */ /* 0x000e620008240000 */
[----:B------:R-:W-:Y:S01]  /*b9e0*/  R2UR UR4, R83 ;  /* 0x00000000530472ca */ /* 0x000fe200000e0000 */
[----:B------:R-:W-:Y:S01]  /*b9f0*/  NOP ;  /* 0x0000000000007918 */ /* 0x000fe20000000000 */
[----:B--2---:R-:W-:Y:S02]  /*ba00*/  LOP3.LUT R29, R54, 0xffffe000, RZ, 0xc0, !PT ;  /* 0xffffe000361d7812 */ /* 0x004fe400078ec0ff */
[----:B------:R-:W-:Y:S02]  /*ba10*/  LOP3.LUT R28, R55, 0xffffe000, RZ, 0xc0, !PT ;  /* 0xffffe000371c7812 */ /* 0x000fe400078ec0ff */
[----:B------:R-:W-:Y:S02]  /*ba20*/  LOP3.LUT R31, R48, 0xffffe000, RZ, 0xc0, !PT ;  /* 0xffffe000301f7812 */ /* 0x000fe400078ec0ff */
[----:B------:R-:W-:Y:S02]  /*ba30*/  LOP3.LUT R30, R49, 0xffffe000, RZ, 0xc0, !PT ;  /* 0xffffe000311e7812 */ /* 0x000fe400078ec0ff */
[----:B------:R-:W-:Y:S02]  /*ba40*/  LOP3.LUT R33, R50, 0xffffe000, RZ, 0xc0, !PT ;  /* 0xffffe00032217812 */ /* 0x000fe400078ec0ff */
[----:B------:R-:W-:Y:S01]  /*ba50*/  LOP3.LUT R32, R51, 0xffffe000, RZ, 0xc0, !PT ;  /* 0xffffe00033207812 */ /* 0x000fe200078ec0ff */
[----:B------:R-:W-:Y:S01]  /*ba60*/  UIADD3 UR4, UPT, UPT, UR4, 0xa0, URZ ;  /* 0x000000a004047890 */ /* 0x000fe2000fffe0ff */
[----:B------:R-:W-:Y:S02]  /*ba70*/  LOP3.LUT R35, R44, 0xffffe000, RZ, 0xc0, !PT ;  /* 0xffffe0002c237812 */ /* 0x000fe400078ec0ff */
[----:B------:R-:W-:Y:S02]  /*ba80*/  LOP3.LUT R34, R45, 0xffffe000, RZ, 0xc0, !PT ;  /* 0xffffe0002d227812 */ /* 0x000fe400078ec0ff */
[----:B------:R-:W-:Y:S02]  /*ba90*/  LOP3.LUT R37, R46, 0xffffe000, RZ, 0xc0, !PT ;  /* 0xffffe0002e257812 */ /* 0x000fe400078ec0ff */
[----:B------:R-:W-:Y:S01]  /*baa0*/  LOP3.LUT R36, R47, 0xffffe000, RZ, 0xc0, !PT ;  /* 0xffffe0002f247812 */ /* 0x000fe200078ec0ff */
[C---:B-1----:R-:W-:Y:S01]  /*bab0*/  FMUL R4, R24.reuse, R4 ;  /* 0x0000000418047220 */ /* 0x042fe20000400000 */
[C---:B------:R-:W-:Y:S01]  /*bac0*/  FMUL R5, R24.reuse, R5 ;  /* 0x0000000518057220 */ /* 0x040fe20000400000 */
[C---:B------:R-:W-:Y:S01]  /*bad0*/  FMUL R6, R24.reuse, R6 ;  /* 0x0000000618067220 */ /* 0x040fe20000400000 */
[C---:B------:R-:W-:Y:S01]  /*bae0*/  FMUL R7, R24.reuse, R7 ;  /* 0x0000000718077220 */ /* 0x040fe20000400000 */
[C---:B------:R-:W-:Y:S01]  /*baf0*/  FFMA R4, R27.reuse, R0, R4 ;  /* 0x000000001b047223 */ /* 0x040fe20000000004 */
[C---:B------:R-:W-:Y:S01]  /*bb00*/  FFMA R5, R27.reuse, R2, R5 ;  /* 0x000000021b057223 */ /* 0x040fe20000000005 */
[C---:B------:R-:W-:Y:S01]  /*bb10*/  FFMA R6, R27.reuse, R3, R6 ;  /* 0x000000031b067223 */ /* 0x040fe20000000006 */
[C---:B------:R-:W-:Y:S01]  /*bb20*/  FFMA R7, R27.reuse, R20, R7 ;  /* 0x000000141b077223 */ /* 0x040fe20000000007 */
[----:B----4-:R-:W-:Y:S01]  /*bb30*/  UPRMT UR4, UR5, 0x654, UR4 ;  /* 0x0000065405047896 */ /* 0x010fe20008000004 */
[C---:B------:R-:W-:Y:S01]  /*bb40*/  FMUL R8, R24.reuse, R8 ;  /* 0x0000000818087220 */ /* 0x040fe20000400000 */
[C---:B------:R-:W-:Y:S01]  /*bb50*/  FMUL R9, R24.reuse, R9 ;  /* 0x0000000918097220 */ /* 0x040fe20000400000 */
[C---:B------:R-:W-:Y:S01]  /*bb60*/  FMUL R10, R24.reuse, R10 ;  /* 0x0000000a180a7220 */ /* 0x040fe20000400000 */
[C---:B------:R-:W-:Y:S01]  /*bb70*/  FMUL R11, R24.reuse, R11 ;  /* 0x0000000b180b7220 */ /* 0x040fe20000400000 */
[----:B------:R-:W-:Y:S01]  /*bb80*/  F2FP.TF32.F32.PACK_B R4, R4 ;  /* 0x00000004ff04723e */ /* 0x000fe200024050ff */
[C---:B------:R-:W-:Y:S01]  /*bb90*/  FFMA R8, R27.reuse, R21, R8 ;  /* 0x000000151b087223 */ /* 0x040fe20000000008 */
[----:B------:R-:W-:Y:S01]  /*bba0*/  F2FP.TF32.F32.PACK_B R5, R5 ;  /* 0x00000005ff05723e */ /* 0x000fe200024050ff */
[C---:B------:R-:W-:Y:S01]  /*bbb0*/  FFMA R9, R27.reuse, R26, R9 ;  /* 0x0000001a1b097223 */ /* 0x040fe20000000009 */
[----:B------:R-:W-:Y:S01]  /*bbc0*/  F2FP.TF32.F32.PACK_B R6, R6 ;  /* 0x00000006ff06723e */ /* 0x000fe200024050ff */
[C---:B------:R-:W-:Y:S01]  /*bbd0*/  FFMA R10, R27.reuse, R29, R10 ;  /* 0x0000001d1b0a7223 */ /* 0x040fe2000000000a */
[----:B------:R-:W-:Y:S01]  /*bbe0*/  F2FP.TF32.F32.PACK_B R7, R7 ;  /* 0x00000007ff07723e */ /* 0x000fe200024050ff */
[C---:B------:R-:W-:Y:S01]  /*bbf0*/  FFMA R11, R27.reuse, R28, R11 ;  /* 0x0000001c1b0b7223 */ /* 0x040fe2000000000b */
[C---:B------:R-:W-:Y:S01]  /*bc00*/  FMUL R12, R24.reuse, R12 ;  /* 0x0000000c180c7220 */ /* 0x040fe20000400000 */
[----:B------:R-:W-:Y:S01]  /*bc10*/  SYNCS.ARRIVE.TRANS64.RED.A1T0 RZ, [UR4], RZ ;  /* 0x000000ffffff79a7 */ /* 0x000fe20008100404 */
[----:B------:R-:W-:Y:S01]  /*bc20*/  F2FP.TF32.F32.PACK_B R8, R8 ;  /* 0x00000008ff08723e */ /* 0x000fe200024050ff */
[----:B------:R1:W-:Y:S01]  /*bc30*/  STS.128 [R67+0x6000], R4 ;  /* 0x0060000443007388 */ /* 0x0003e20000000c00 */
        /* <DEDUP_REMOVED lines=9> */
[C---:B------:R-:W-:Y:S01]  /*bcd0*/  FFMA R15, R27.reuse, R32, R15 ;  /* 0x000000201b0f7223 */ /* 0x040fe2000000000f */
[C---:B------:R-:W-:Y:S01]  /*bce0*/  FMUL R16, R24.reuse, R16 ;  /* 0x0000001018107220 */ /* 0x040fe20000400000 */
[----:B------:R-:W-:Y:S01]  /*bcf0*/  F2FP.TF32.F32.PACK_B R12, R12 ;  /* 0x0000000cff0c723e */ /* 0x000fe200024050ff */
[----:B------:R1:W-:Y:S01]  /*bd00*/  STS.128 [R77+0x6010], R8 ;  /* 0x006010084d007388 */ /* 0x0003e20000000c00 */
[C---:B------:R-:W-:Y:S01]  /*bd10*/  FMUL R17, R24.reuse, R17 ;  /* 0x0000001118117220 */ /* 0x040fe20000400000 */
[C---:B------:R-:W-:Y:S01]  /*bd20*/  FMUL R18, R24.reuse, R18 ;  /* 0x0000001218127220 */ /* 0x040fe20000400000 */
[----:B------:R-:W-:Y:S01]  /*bd30*/  FMUL R19, R24, R19 ;  /* 0x0000001318137220 */ /* 0x000fe20000400000 */
[----:B------:R-:W-:Y:S01]  /*bd40*/  F2FP.TF32.F32.PACK_B R13, R13 ;  /* 0x0000000dff0d723e */ /* 0x000fe200024050ff */
[C---:B------:R-:W-:Y:S01]  /*bd50*/  FFMA R16, R27.reuse, R35, R16 ;  /* 0x000000231b107223 */ /* 0x040fe20000000010 */
[----:B------:R-:W-:Y:S01]  /*bd60*/  F2FP.TF32.F32.PACK_B R14, R14 ;  /* 0x0000000eff0e723e */ /* 0x000fe200024050ff */
[C---:B------:R-:W-:Y:S01]  /*bd70*/  FFMA R17, R27.reuse, R34, R17 ;  /* 0x000000221b117223 */ /* 0x040fe20000000011 */
[----:B------:R-:W-:Y:S01]  /*bd80*/  F2FP.TF32.F32.PACK_B R15, R15 ;  /* 0x0000000fff0f723e */ /* 0x000fe200024050ff */
[C---:B------:R-:W-:Y:S01]  /*bd90*/  FFMA R18, R27.reuse, R37, R18 ;  /* 0x000000251b127223 */ /* 0x040fe20000000012 */
[----:B------:R-:W-:Y:S01]  /*bda0*/  FFMA R19, R27, R36, R19 ;  /* 0x000000241b137223 */ /* 0x000fe20000000013 */
[----:B------:R-:W-:Y:S02]  /*bdb0*/  F2FP.TF32.F32.PACK_B R16, R16 ;  /* 0x00000010ff10723e */ /* 0x000fe400024050ff */
        /* <DEDUP_REMOVED lines=13> */
[----:B------:R-:W-:Y:S02]  /*be90*/  UIADD3 UR4, UP0, UPT, UR56, 0x680, URZ ;  /* 0x0000068038047890 */ /* 0x000fe4000ff1e0ff */
[----:B------:R-:W-:Y:S02]  /*bea0*/  UIADD3 UR40, UPT, UPT, UR48, 0x6200, URZ ;  /* 0x0000620030287890 */ /* 0x000fe4000fffe0ff */
[----:B------:R-:W-:Y:S02]  /*beb0*/  UIADD3 UR41, UPT, UPT, UR52, 0x70, URZ ;  /* 0x0000007034297890 */ /* 0x000fe4000fffe0ff */
[----:B------:R-:W-:Y:S09]  /*bec0*/  UIADD3.X UR5, UPT, UPT, URZ, UR57, URZ, UP0, !UPT ;  /* 0x00000039ff057290 */ /* 0x000ff200087fe4ff */
[----:B------:R2:W-:Y:S01]  /*bed0*/  UTMASTG.4D [UR40], [UR4] ;  /* 0x00000028040073b5 */ /* 0x0005e20008018000 */
[----:B------:R0:W-:Y:S01]  /*bee0*/  UTMACMDFLUSH ;  /* 0x00000000000079b7 */ /* 0x0001e20000000000 */
[----:B--2---:R-:W-:Y:S04]  /*bef0*/  DEPBAR.LE SB0, 0x1 ;  /* 0x000080400000791a */ /* 0x004fe80000000000 */
.L_x_151:
[----:B------:R-:W-:Y:S05]  /*bf00*/  BSYNC.RECONVERGENT B0 ;  /* 0x0000000000007941 */ /* 0x000fea0003800200 */
.L_x_150:
[----:B------:R-:W-:Y:S01]  /*bf10*/  BAR.SYNC.DEFER_BLOCKING 0x1, 0x80 ;  /* 0x0042000000007b1d */ /* 0x000fe20000010000 */
[----:B------:R-:W-:Y:S01]  /*bf20*/  UISETP.NE.AND UP0, UPT, UR54, -0x8, UPT ;  /* 0xfffffff83600788c */ /* 0x000fe2000bf05270 */
[----:B------:R-:W-:Y:S08]  /*bf30*/  IADD3 R0, PT, PT, R22, 0x1, RZ ;  /* 0x0000000116007810 */ /* 0x000ff00007ffe0ff */
[----:B------:R-:W-:Y:S05]  /*bf40*/  BRA.U !UP0, `(.L_x_152) ;  /* 0x0000000108247547 */ /* 0x000fea000b800000 */
[----:B------:R-:W-:Y:S01]  /*bf50*/  ISETP.NE.AND P0, PT, R81, RZ, PT ;  /* 0x000000ff5100720c */ /* 0x000fe20003f05270 */
[----:B------:R-:W-:Y:S01]  /*bf60*/  IMAD.U32 R2, RZ, RZ, UR51 ;  /* 0x00000033ff027e24 */ /* 0x000fe2000f8e00ff */
[----:B------:R-:W-:Y:S04]  /*bf70*/  UIADD3 UR4, UPT, UPT, UR51, 0x1, URZ ;  /* 0x0000000133047890 */ /* 0x000fe8000fffe0ff */
[----:B------:R-:W-:Y:S04]  /*bf80*/  UISETP.NE.AND UP0, UPT, UR4, 0x4, UPT ;  /* 0x000000040400788c */ /* 0x000fe8000bf05270 */
[----:B------:R-:W-:Y:S03]  /*bf90*/  USEL UR51, UR4, URZ, UP0 ;  /* 0x000000ff04337287 */ /* 0x000fe60008000000 */
[----:B------:R-:W-:Y:S05]  /*bfa0*/  @P0 LEA R2, R2, UR48, 0x3 ;  /* 0x0000003002020c11 */ /* 0x000fea000f8e18ff */
[----:B------:R-:W-:Y:S05]  /*bfb0*/  @P0 VIADD R2, R2, 0x50 ;  /* 0x0000005002020836 */ /* 0x000fea0000000000 */
[----:B------:R-:W-:Y:S04]  /*bfc0*/  @P0 PRMT R2, R87, 0x654, R2 ;  /* 0x0000065457020816 */ /* 0x000fe80000000002 */
[----:B------:R2:W-:Y:S03]  /*bfd0*/  @P0 SYNCS.ARRIVE.TRANS64.RED.A1T0 RZ, [R2+URZ], RZ ;  /* 0x000000ff02ff09a7 */ /* 0x0005e600081004ff */
.L_x_152:
[----:B------:R-:W-:Y:S01]  /*bfe0*/  R2UR UR4, R80 ;  /* 0x00000000500472ca */ /* 0x000fe200000e0000 */
[----:B------:R-:W-:Y:S01]  /*bff0*/  UIADD3 UR54, UPT, UPT, UR54, 0x8, URZ ;  /* 0x0000000836367890 */ /* 0x000fe2000fffe0ff */
[----:B------:R-:W-:Y:S02]  /*c000*/  R2UR UR5, R63 ;  /* 0x000000003f0572ca */ /* 0x000fe400000e0000 */
[----:B------:R-:W-:Y:S02]  /*c010*/  R2UR UR49, R78 ;  /* 0x000000004e3172ca */ /* 0x000fe400000e0000 */
[C---:B------:R-:W-:Y:S02]  /*c020*/  ISETP.NE.AND P0, PT, R0.reuse, 0x2, PT ;  /* 0x000000020000780c */ /* 0x040fe40003f05270 */
[----:B------:R-:W-:Y:S02]  /*c030*/  LOP3.LUT R65, R65, 0x1, RZ, 0x3c, !PT ;  /* 0x0000000141417812 */ /* 0x000fe400078e3cff */
[----:B------:R-:W-:Y:S02]  /*c040*/  SEL R3, RZ, 0x1, P0 ;  /* 0x00000001ff037807 */ /* 0x000fe40000000000 */
[----:B------:R-:W-:Y:S01]  /*c050*/  SEL R22, R0, RZ, P0 ;  /* 0x000000ff00167207 */ /* 0x000fe20000000000 */
[----:B------:R-:W-:Y:S01]  /*c060*/  UISETP.NE.AND UP0, UPT, UR4, URZ, UPT ;  /* 0x000000ff0400728c */ /* 0x000fe2000bf05270 */
[----:B------:R-:W-:Y:S01]  /*c070*/  R2UR UR4, R64 ;  /* 0x00000000400472ca */ /* 0x000fe200000e0000 */
[----:B------:R-:W-:Y:S01]  /*c080*/  UIADD3 UR20, UPT, UPT, UR36, UR5, URZ ;  /* 0x0000000524147290 */ /* 0x000fe2000fffe0ff */
[----:B------:R-:W-:Y:S11]  /*c090*/  LOP3.LUT R66, R66, R3, RZ, 0x3c, !PT ;  /* 0x0000000342427212 */ /* 0x000ff600078e3cff */
[----:B------:R-:W-:Y:S01]  /*c0a0*/  UIADD3 UR24, UPT, UPT, UR37, UR4, URZ ;  /* 0x0000000425187290 */ /* 0x000fe2000fffe0ff */
[----:B------:R-:W-:Y:S11]  /*c0b0*/  BRA.U UP0, `(.L_x_153) ;  /* 0xffffffa1008c7547 */ /* 0x000ff6000b83ffff */
[----:B------:R-:W-:-:S13]  /*c0c0*/  R2UR UR4, R75 ;  /* 0x000000004b0472ca */ /* 0x000fda00000e0000 */
[----:B------:R-:W-:-:S09]  /*c0d0*/  UISETP.NE.AND UP0, UPT, UR4, URZ, UPT ;  /* 0x000000ff0400728c */ /* 0x000fd2000bf05270 */
[----:B------:R-:W-:Y:S05]  /*c0e0*/  BRA.U !UP0, `(.L_x_154) ;  /* 0x0000000108487547 */ /* 0x000fea000b800000 */
[----:B------:R-:W4:Y:S02]  /*c0f0*/  LDCU.64 UR4, c[0x0][0x890] ;  /* 0x00011200ff0477ac */ /* 0x000f240008000a00 */
[----:B----4-:R-:W-:-:S04]  /*c100*/  UISETP.NE.U32.AND UP0, UPT, UR4, URZ, UPT ;  /* 0x000000ff0400728c */ /* 0x010fc8000bf05070 */
[----:B------:R-:W-:-:S09]  /*c110*/  UISETP.NE.AND.EX UP0, UPT, UR5, URZ, UPT, UP0 ;  /* 0x000000ff0500728c */ /* 0x000fd2000bf05300 */
[----:B------:R-:W-:Y:S05]  /*c120*/  BRA.U UP0, `(.L_x_155) ;  /* 0x00000001000c7547 */ /* 0x000fea000b800000 */
[----:B------:R-:W-:-:S13]  /*c130*/  FSETP.NEU.AND P0, PT, R27, RZ, PT ;  /* 0x000000ff1b00720b */ /* 0x000fda0003f0d000 */
[----:B------:R-:W-:Y:S05]  /*c140*/  @!P0 EXIT ;  /* 0x000000000000894d */ /* 0x000fea0003800000 */
[----:B------:R-:W-:Y:S05]  /*c150*/  BRA `(.L_x_154) ;  /* 0x00000000002c7947 */ /* 0x000fea0003800000 */
.L_x_155:
[----:B------:R-:W-:Y:S01]  /*c160*/  ISETP.NE.AND P0, PT, R79, RZ, PT ;  /* 0x000000ff4f00720c */ /* 0x000fe20003f05270 */
[----:B------:R-:W-:-:S12]  /*c170*/  BSSY.RECONVERGENT B0, `(.L_x_154) ;  /* 0x0000009000007945 */ /* 0x000fd80003800200 */
[----:B------:R-:W-:Y:S05]  /*c180*/  @P0 BRA `(.L_x_156) ;  /* 0x0000000000140947 */ /* 0x000fea0003800000 */
[----:B------:R-:W4:Y:S02]  /*c190*/  LDCU.64 UR4, c[0x0][0x888] ;  /* 0x00011100ff0477ac */ /* 0x000f240008000a00 */
[----:B----4-:R-:W-:-:S04]  /*c1a0*/  ISETP.NE.U32.AND P0, PT, RZ, UR4, PT ;  /* 0x00000004ff007c0c */ /* 0x010fc8000bf05070 */
[----:B------:R-:W-:-:S13]  /*c1b0*/  ISETP.NE.AND.EX P0, PT, RZ, UR5, PT, P0 ;  /* 0x00000005ff007c0c */ /* 0x000fda000bf05300 */
[----:B------:R-:W-:Y:S05]  /*c1c0*/  @!P0 EXIT ;  /* 0x000000000000894d */ /* 0x000fea0003800000 */
[----:B------:R-:W-:Y:S05]  /*c1d0*/  BRA `(.L_x_157) ;  /* 0x0000000000087947 */ /* 0x000fea0003800000 */
.L_x_156:
[----:B------:R-:W-:-:S13]  /*c1e0*/  FSETP.NEU.AND P0, PT, R27, RZ, PT ;  /* 0x000000ff1b00720b */ /* 0x000fda0003f0d000 */
[----:B------:R-:W-:Y:S05]  /*c1f0*/  @!P0 EXIT ;  /* 0x000000000000894d */ /* 0x000fea0003800000 */
.L_x_157:
[----:B------:R-:W-:Y:S05]  /*c200*/  BSYNC.RECONVERGENT B0 ;  /* 0x0000000000007941 */ /* 0x000fea0003800200 */
.L_x_154:
[----:B------:R-:W4:Y:S01]  /*c210*/  S2UR UR5, SR_CgaCtaId ;  /* 0x00000000000579c3 */ /* 0x000f220000008800 */
[----:B------:R-:W-:Y:S01]  /*c220*/  ULEA UR4, UR51, UR48, 0x3 ;  /* 0x0000003033047291 */ /* 0x000fe2000f8e18ff */
[----:B------:R-:W-:-:S04]  /*c230*/  DEPBAR.LE SB0, 0x0 ;  /* 0x000080000000791a */ /* 0x000fc80000000000 */
[----:B------:R-:W-:-:S04]  /*c240*/  UIADD3 UR4, UPT, UPT, UR4, 0x50, URZ ;  /* 0x0000005004047890 */ /* 0x000fc8000fffe0ff */
[----:B----4-:R-:W-:-:S09]  /*c250*/  UPRMT UR4, UR5, 0x654, UR4 ;  /* 0x0000065405047896 */ /* 0x010fd20008000004 */
[----:B------:R-:W-:Y:S01]  /*c260*/  SYNCS.ARRIVE.TRANS64.RED.A1T0 RZ, [UR4], RZ ;  /* 0x000000ffffff79a7 */ /* 0x000fe20008100404 */
[----:B------:R-:W-:Y:S05]  /*c270*/  EXIT ;  /* 0x000000000000794d */ /* 0x000fea0003800000 */
.L_x_19:
[----:B------:R-:W-:Y:S07]  /*c280*/  MOV R0, UR49 ;  /* 0x0000003100007c02 */ /* 0x000fee0008000f00 */
.L_x_158:
[----:B--2---:R2:W3:Y:S02]  /*c290*/  SYNCS.PHASECHK.TRANS64.TRYWAIT P0, [R0+URZ+0x18], R5 ;  /* 0x00001805000075a7 */ /* 0x0044e400080011ff */
[----:B---3--:R-:W-:Y:S05]  /*c2a0*/  @!P0 NANOSLEEP.SYNCS 0x989680 ;  /* 0x009896800000895d */ /* 0x008fea0003900000 */
[----:B------:R-:W3:Y:S02]  /*c2b0*/  @!P0 SYNCS.PHASECHK.TRANS64 P0, [R0+URZ+0x18], R5 ;  /* 0x00001805000085a7 */ /* 0x000ee400080010ff */
[----:B---3--:R-:W-:Y:S05]  /*c2c0*/  @!P0 BRA `(.L_x_158) ;  /* 0xfffffffc00f08947 */ /* 0x008fea000383ffff */
[----:B------:R-:W-:Y:S05]  /*c2d0*/  BRA `(.L_x_18) ;  /* 0xffffff5800247947 */ /* 0x000fea000383ffff */
.L_x_25:
[----:B------:R-:W-:Y:S07]  /*c2e0*/  MOV R0, UR45 ;  /* 0x0000002d00007c02 */ /* 0x000fee0008000f00 */
.L_x_159:
[----:B-1----:R1:W2:Y:S02]  /*c2f0*/  SYNCS.PHASECHK.TRANS64.TRYWAIT P0, [R0+URZ+0x18], R5 ;  /* 0x00001805000075a7 */ /* 0x0022a400080011ff */
[----:B--2---:R-:W-:Y:S05]  /*c300*/  @!P0 NANOSLEEP.SYNCS 0x989680 ;  /* 0x009896800000895d */ /* 0x004fea0003900000 */
[----:B------:R-:W2:Y:S02]  /*c310*/  @!P0 SYNCS.PHASECHK.TRANS64 P0, [R0+URZ+0x18], R5 ;  /* 0x00001805000085a7 */ /* 0x000ea400080010ff */
[----:B--2---:R-:W-:Y:S05]  /*c320*/  @!P0 BRA `(.L_x_159) ;  /* 0xfffffffc00f08947 */ /* 0x004fea000383ffff */
[----:B------:R-:W-:Y:S05]  /*c330*/  BRA `(.L_x_24) ;  /* 0xffffff5c00dc7947 */ /* 0x000fea000383ffff */
.L_x_29:
[----:B------:R-:W-:-:S07]  /*c340*/  MOV R0, UR54 ;  /* 0x0000003600007c02 */ /* 0x000fce0008000f00 */
.L_x_160:
[----:B-1----:R1:W2:Y:S02]  /*c350*/  SYNCS.PHASECHK.TRANS64.TRYWAIT P0, [R0+URZ+0x80], R5 ;  /* 0x00008005000075a7 */ /* 0x0022a400080011ff */
[----:B--2---:R-:W-:Y:S05]  /*c360*/  @!P0 NANOSLEEP.SYNCS 0x989680 ;  /* 0x009896800000895d */ /* 0x004fea0003900000 */
[----:B------:R-:W2:Y:S02]  /*c370*/  @!P0 SYNCS.PHASECHK.TRANS64 P0, [R0+URZ+0x80], R5 ;  /* 0x00008005000085a7 */ /* 0x000ea400080010ff */
[----:B--2---:R-:W-:Y:S05]  /*c380*/  @!P0 BRA `(.L_x_160) ;  /* 0xfffffffc00f08947 */ /* 0x004fea000383ffff */
[----:B------:R-:W-:Y:S05]  /*c390*/  BRA `(.L_x_161) ;  /* 0xffffff6400147947 */ /* 0x000fea000383ffff */
.L_x_33:
[----:B------:R-:W-:-:S07]  /*c3a0*/  MOV R0, UR4 ;  /* 0x0000000400007c02 */ /* 0x000fce0008000f00 */
.L_x_162:
[----:B-1----:R1:W2:Y:S02]  /*c3b0*/  SYNCS.PHASECHK.TRANS64.TRYWAIT P0, [R0+URZ], R3 ;  /* 0x00000003000075a7 */ /* 0x0022a400080011ff */
[----:B--2---:R-:W-:Y:S05]  /*c3c0*/  @!P0 NANOSLEEP.SYNCS 0x989680 ;  /* 0x009896800000895d */ /* 0x004fea0003900000 */
[----:B------:R-:W2:Y:S02]  /*c3d0*/  @!P0 SYNCS.PHASECHK.TRANS64 P0, [R0+URZ], R3 ;  /* 0x00000003000085a7 */ /* 0x000ea400080010ff */
[----:B--2---:R-:W-:Y:S05]  /*c3e0*/  @!P0 BRA `(.L_x_162) ;  /* 0xfffffffc00f08947 */ /* 0x004fea000383ffff */
[----:B------:R-:W-:Y:S05]  /*c3f0*/  BRA `(.L_x_163) ;  /* 0xffffff6800b07947 */ /* 0x000fea000383ffff */
.L_x_34:
[----:B------:R-:W-:-:S07]  /*c400*/  MOV R0, UR5 ;  /* 0x0000000500007c02 */ /* 0x000fce0008000f00 */
.L_x_164:
[----:B-1----:R1:W2:Y:S02]  /*c410*/  SYNCS.PHASECHK.TRANS64.TRYWAIT P0, [R0+URZ], R3 ;  /* 0x00000003000075a7 */ /* 0x0022a400080011ff */
[----:B--2---:R-:W-:Y:S05]  /*c420*/  @!P0 NANOSLEEP.SYNCS 0x989680 ;  /* 0x009896800000895d */ /* 0x004fea0003900000 */
[----:B------:R-:W2:Y:S02]  /*c430*/  @!P0 SYNCS.PHASECHK.TRANS64 P0, [R0+URZ], R3 ;  /* 0x00000003000085a7 */ /* 0x000ea400080010ff */
[----:B--2---:R-:W-:Y:S05]  /*c440*/  @!P0 BRA `(.L_x_164) ;  /* 0xfffffffc00f08947 */ /* 0x004fea000383ffff */
[----:B------:R-:W-:Y:S05]  /*c450*/  BRA `(.L_x_165) ;  /* 0xffffff6800c07947 */ /* 0x000fea000383ffff */
.L_x_37:
[----:B------:R-:W-:-:S07]  /*c460*/  MOV R4, UR4 ;  /* 0x0000000400047c02 */ /* 0x000fce0008000f00 */
.L_x_166:
[----:B--2---:R2:W3:Y:S02]  /*c470*/  SYNCS.PHASECHK.TRANS64.TRYWAIT P1, [R4+URZ+0x88], R7 ;  /* 0x00008807040075a7 */ /* 0x0044e400080211ff */
[----:B---3--:R-:W-:Y:S05]  /*c480*/  @!P1 NANOSLEEP.SYNCS 0x989680 ;  /* 0x009896800000995d */ /* 0x008fea0003900000 */
[----:B------:R-:W3:Y:S02]  /*c490*/  @!P1 SYNCS.PHASECHK.TRANS64 P1, [R4+URZ+0x88], R7 ;  /* 0x00008807040095a7 */ /* 0x000ee400080210ff */
[----:B---3--:R-:W-:Y:S05]  /*c4a0*/  @!P1 BRA `(.L_x_166) ;  /* 0xfffffffc00f09947 */ /* 0x008fea000383ffff */
[----:B------:R-:W-:Y:S05]  /*c4b0*/  BRA `(.L_x_167) ;  /* 0xffffff6c00307947 */ /* 0x000fea000383ffff */
.L_x_38:
[----:B--2---:R-:W-:-:S07]  /*c4c0*/  MOV R4, UR4 ;  /* 0x0000000400047c02 */ /* 0x004fce0008000f00 */
.L_x_168:
[----:B--2---:R2:W3:Y:S02]  /*c4d0*/  SYNCS.PHASECHK.TRANS64.TRYWAIT P1, [R4+URZ+0x80], R5 ;  /* 0x00008005040075a7 */ /* 0x0044e400080211ff */
[----:B---3--:R-:W-:Y:S05]  /*c4e0*/  @!P1 NANOSLEEP.SYNCS 0x989680 ;  /* 0x009896800000995d */ /* 0x008fea0003900000 */
[----:B------:R-:W3:Y:S02]  /*c4f0*/  @!P1 SYNCS.PHASECHK.TRANS64 P1, [R4+URZ+0x80], R5 ;  /* 0x00008005040095a7 */ /* 0x000ee400080210ff */
[----:B---3--:R-:W-:Y:S05]  /*c500*/  @!P1 BRA `(.L_x_168) ;  /* 0xfffffffc00f09947 */ /* 0x008fea000383ffff */
[----:B------:R-:W-:Y:S05]  /*c510*/  BRA `(.L_x_169) ;  /* 0xffffff6c00387947 */ /* 0x000fea000383ffff */
.L_x_46:
[----:B------:R-:W-:-:S07]  /*c520*/  MOV R0, UR24 ;  /* 0x0000001800007c02 */ /* 0x000fce0008000f00 */
.L_x_170:
[----:B-1----:R1:W2:Y:S02]  /*c530*/  SYNCS.PHASECHK.TRANS64.TRYWAIT P0, [R0+URZ+0x80], R5 ;  /* 0x00008005000075a7 */ /* 0x0022a400080011ff */
[----:B--2---:R-:W-:Y:S05]  /*c540*/  @!P0 NANOSLEEP.SYNCS 0x989680 ;  /* 0x009896800000895d */ /* 0x004fea0003900000 */
[----:B------:R-:W2:Y:S02]  /*c550*/  @!P0 SYNCS.PHASECHK.TRANS64 P0, [R0+URZ+0x80], R5 ;  /* 0x00008005000085a7 */ /* 0x000ea400080010ff */
[----:B--2---:R-:W-:Y:S05]  /*c560*/  @!P0 BRA `(.L_x_170) ;  /* 0xfffffffc00f08947 */ /* 0x004fea000383ffff */
[----:B------:R-:W-:Y:S05]  /*c570*/  BRA `(.L_x_171) ;  /* 0xffffff7000e07947 */ /* 0x000fea000383ffff */
.L_x_47:
[----:B------:R-:W-:-:S07]  /*c580*/  MOV R5, UR28 ;  /* 0x0000001c00057c02 */ /* 0x000fce0008000f00 */
.L_x_172:
[----:B-1----:R1:W2:Y:S02]  /*c590*/  SYNCS.PHASECHK.TRANS64.TRYWAIT P0, [R5+URZ+0xa0], R0 ;  /* 0x0000a000050075a7 */ /* 0x0022a400080011ff */
[----:B--2---:R-:W-:Y:S05]  /*c5a0*/  @!P0 NANOSLEEP.SYNCS 0x989680 ;  /* 0x009896800000895d */ /* 0x004fea0003900000 */
[----:B------:R-:W2:Y:S02]  /*c5b0*/  @!P0 SYNCS.PHASECHK.TRANS64 P0, [R5+URZ+0xa0], R0 ;  /* 0x0000a000050085a7 */ /* 0x000ea400080010ff */
[----:B--2---:R-:W-:Y:S05]  /*c5c0*/  @!P0 BRA `(.L_x_172) ;  /* 0xfffffffc00f08947 */ /* 0x004fea000383ffff */
[----:B------:R-:W-:Y:S05]  /*c5d0*/  BRA `(.L_x_173) ;  /* 0xffffff7000fc7947 */ /* 0x000fea000383ffff */
.L_x_50:
[----:B-1----:R-:W-:Y:S07]  /*c5e0*/  MOV R0, UR20 ;  /* 0x0000001400007c02 */ /* 0x002fee0008000f00 */
.L_x_174:
[----:B-1----:R1:W2:Y:S02]  /*c5f0*/  SYNCS.PHASECHK.TRANS64.TRYWAIT P0, [R0+URZ], R5 ;  /* 0x00000005000075a7 */ /* 0x0022a400080011ff */
[----:B--2---:R-:W-:Y:S05]  /*c600*/  @!P0 NANOSLEEP.SYNCS 0x989680 ;  /* 0x009896800000895d */ /* 0x004fea0003900000 */
[----:B------:R-:W2:Y:S02]  /*c610*/  @!P0 SYNCS.PHASECHK.TRANS64 P0, [R0+URZ], R5 ;  /* 0x00000005000085a7 */ /* 0x000ea400080010ff */
[----:B--2---:R-:W-:Y:S05]  /*c620*/  @!P0 BRA `(.L_x_174) ;  /* 0xfffffffc00f08947 */ /* 0x004fea000383ffff */
[----:B------:R-:W-:Y:S05]  /*c630*/  BRA `(.L_x_49) ;  /* 0xffffff74002c7947 */ /* 0x000fea000383ffff */
.L_x_53:
[----:B------:R-:W-:-:S07]  /*c640*/  MOV R0, UR4 ;  /* 0x0000000400007c02 */ /* 0x000fce0008000f00 */
.L_x_175:
[----:B-1----:R1:W3:Y:S02]  /*c650*/  SYNCS.PHASECHK.TRANS64.TRYWAIT P0, [R0+URZ], R3 ;  /* 0x00000003000075a7 */ /* 0x0022e400080011ff */
[----:B---3--:R-:W-:Y:S05]  /*c660*/  @!P0 NANOSLEEP.SYNCS 0x989680 ;  /* 0x009896800000895d */ /* 0x008fea0003900000 */
[----:B------:R-:W3:Y:S02]  /*c670*/  @!P0 SYNCS.PHASECHK.TRANS64 P0, [R0+URZ], R3 ;  /* 0x00000003000085a7 */ /* 0x000ee400080010ff */
[----:B---3--:R-:W-:Y:S05]  /*c680*/  @!P0 BRA `(.L_x_175) ;  /* 0xfffffffc00f08947 */ /* 0x008fea000383ffff */
[----:B------:R-:W-:Y:S05]  /*c690*/  BRA `(.L_x_176) ;  /* 0xffffff7800787947 */ /* 0x000fea000383ffff */
.L_x_54:
[----:B------:R-:W-:-:S07]  /*c6a0*/  MOV R0, UR4 ;  /* 0x0000000400007c02 */ /* 0x000fce0008000f00 */
.L_x_177:
[----:B-1----:R1:W2:Y:S02]  /*c6b0*/  SYNCS.PHASECHK.TRANS64.TRYWAIT P0, [R0+URZ], R3 ;  /* 0x00000003000075a7 */ /* 0x0022a400080011ff */
[----:B--2---:R-:W-:Y:S05]  /*c6c0*/  @!P0 NANOSLEEP.SYNCS 0x989680 ;  /* 0x009896800000895d */ /* 0x004fea0003900000 */
[----:B------:R-:W2:Y:S02]  /*c6d0*/  @!P0 SYNCS.PHASECHK.TRANS64 P0, [R0+URZ], R3 ;  /* 0x00000003000085a7 */ /* 0x000ea400080010ff */
[----:B--2---:R-:W-:Y:S05]  /*c6e0*/  @!P0 BRA `(.L_x_177) ;  /* 0xfffffffc00f08947 */ /* 0x004fea000383ffff */
[----:B------:R-:W-:Y:S05]  /*c6f0*/  BRA `(.L_x_178) ;  /* 0xffffff7800847947 */ /* 0x000fea000383ffff */
.L_x_59:
[----:B------:R-:W-:Y:S07]  /*c700*/  MOV R0, UR31 ;  /* 0x0000001f00007c02 */ /* 0x000fee0008000f00 */
.L_x_179:
[----:B-1----:R1:W2:Y:S02]  /*c710*/  SYNCS.PHASECHK.TRANS64.TRYWAIT P0, [R0+URZ+0x80], R3 ;  /* 0x00008003000075a7 */ /* 0x0022a400080011ff */
[----:B--2---:R-:W-:Y:S05]  /*c720*/  @!P0 NANOSLEEP.SYNCS 0x989680 ;  /* 0x009896800000895d */ /* 0x004fea0003900000 */
[----:B------:R-:W2:Y:S02]  /*c730*/  @!P0 SYNCS.PHASECHK.TRANS64 P0, [R0+URZ+0x80], R3 ;  /* 0x00008003000085a7 */ /* 0x000ea400080010ff */
[----:B--2---:R-:W-:Y:S05]  /*c740*/  @!P0 BRA `(.L_x_179) ;  /* 0xfffffffc00f08947 */ /* 0x004fea000383ffff */
[----:B------:R-:W-:Y:S05]  /*c750*/  BRA `(.L_x_180) ;  /* 0xffffff8000287947 */ /* 0x000fea000383ffff */
.L_x_62:
[----:B------:R-:W-:Y:S07]  /*c760*/  MOV R3, UR31 ;  /* 0x0000001f00037c02 */ /* 0x000fee0008000f00 */
.L_x_181:
[----:B-1----:R1:W2:Y:S02]  /*c770*/  SYNCS.PHASECHK.TRANS64.TRYWAIT P1, [R3+URZ+0x78], R10 ;  /* 0x0000780a030075a7 */ /* 0x0022a400080211ff */
[----:B--2---:R-:W-:Y:S05]  /*c780*/  @!P1 NANOSLEEP.SYNCS 0x989680 ;  /* 0x009896800000995d */ /* 0x004fea0003900000 */
[----:B------:R-:W2:Y:S02]  /*c790*/  @!P1 SYNCS.PHASECHK.TRANS64 P1, [R3+URZ+0x78], R10 ;  /* 0x0000780a030095a7 */ /* 0x000ea400080210ff */
[----:B--2---:R-:W-:Y:S05]  /*c7a0*/  @!P1 BRA `(.L_x_181) ;  /* 0xfffffffc00f09947 */ /* 0x004fea000383ffff */
[----:B------:R-:W-:Y:S05]  /*c7b0*/  BRA `(.L_x_61) ;  /* 0xffffff8400807947 */ /* 0x000fea000383ffff */
.L_x_65:
[----:B------:R-:W-:Y:S07]  /*c7c0*/  MOV R3, UR31 ;  /* 0x0000001f00037c02 */ /* 0x000fee0008000f00 */
.L_x_182:
[----:B-1----:R1:W2:Y:S02]  /*c7d0*/  SYNCS.PHASECHK.TRANS64.TRYWAIT P1, [R3+URZ+0x50], R10 ;  /* 0x0000500a030075a7 */ /* 0x0022a400080211ff */
[----:B--2---:R-:W-:Y:S05]  /*c7e0*/  @!P1 NANOSLEEP.SYNCS 0x989680 ;  /* 0x009896800000995d */ /* 0x004fea0003900000 */
[----:B------:R-:W2:Y:S02]  /*c7f0*/  @!P1 SYNCS.PHASECHK.TRANS64 P1, [R3+URZ+0x50], R10 ;  /* 0x0000500a030095a7 */ /* 0x000ea400080210ff */
[----:B--2---:R-:W-:Y:S05]  /*c800*/  @!P1 BRA `(.L_x_182) ;  /* 0xfffffffc00f09947 */ /* 0x004fea000383ffff */
[----:B------:R-:W-:Y:S05]  /*c810*/  BRA `(.L_x_183) ;  /* 0xffffff8800a47947 */ /* 0x000fea000383ffff */
.L_x_66:
[----:B------:R-:W-:Y:S07]  /*c820*/  MOV R3, UR31 ;  /* 0x0000001f00037c02 */ /* 0x000fee0008000f00 */
.L_x_184:
[----:B-1----:R1:W2:Y:S02]  /*c830*/  SYNCS.PHASECHK.TRANS64.TRYWAIT P1, [R3+URZ+0x58], R10 ;  /* 0x0000580a030075a7 */ /* 0x0022a400080211ff */
[----:B--2---:R-:W-:Y:S05]  /*c840*/  @!P1 NANOSLEEP.SYNCS 0x989680 ;  /* 0x009896800000995d */ /* 0x004fea0003900000 */
[----:B------:R-:W2:Y:S02]  /*c850*/  @!P1 SYNCS.PHASECHK.TRANS64 P1, [R3+URZ+0x58], R10 ;  /* 0x0000580a030095a7 */ /* 0x000ea400080210ff */
[----:B--2---:R-:W-:Y:S05]  /*c860*/  @!P1 BRA `(.L_x_184) ;  /* 0xfffffffc00f09947 */ /* 0x004fea000383ffff */
[----:B------:R-:W-:Y:S05]  /*c870*/  BRA `(.L_x_185) ;  /* 0xffffff8800dc7947 */ /* 0x000fea000383ffff */
.L_x_67:
[----:B------:R-:W-:Y:S07]  /*c880*/  MOV R3, UR31 ;  /* 0x0000001f00037c02 */ /* 0x000fee0008000f00 */
.L_x_186:
[----:B-1----:R1:W2:Y:S02]  /*c890*/  SYNCS.PHASECHK.TRANS64.TRYWAIT P1, [R3+URZ+0x60], R10 ;  /* 0x0000600a030075a7 */ /* 0x0022a400080211ff */
[----:B--2---:R-:W-:Y:S05]  /*c8a0*/  @!P1 NANOSLEEP.SYNCS 0x989680 ;  /* 0x009896800000995d */ /* 0x004fea0003900000 */
[----:B------:R-:W2:Y:S02]  /*c8b0*/  @!P1 SYNCS.PHASECHK.TRANS64 P1, [R3+URZ+0x60], R10 ;  /* 0x0000600a030095a7 */ /* 0x000ea400080210ff */
[----:B--2---:R-:W-:Y:S05]  /*c8c0*/  @!P1 BRA `(.L_x_186) ;  /* 0xfffffffc00f09947 */ /* 0x004fea000383ffff */
[----:B------:R-:W-:Y:S05]  /*c8d0*/  BRA `(.L_x_187) ;  /* 0xffffff8c00247947 */ /* 0x000fea000383ffff */
.L_x_68:
[----:B------:R-:W-:Y:S07]  /*c8e0*/  MOV R3, UR31 ;  /* 0x0000001f00037c02 */ /* 0x000fee0008000f00 */
.L_x_188:
[----:B-1----:R1:W2:Y:S02]  /*c8f0*/  SYNCS.PHASECHK.TRANS64.TRYWAIT P1, [R3+URZ+0x68], R10 ;  /* 0x0000680a030075a7 */ /* 0x0022a400080211ff */
[----:B--2---:R-:W-:Y:S05]  /*c900*/  @!P1 NANOSLEEP.SYNCS 0x989680 ;  /* 0x009896800000995d */ /* 0x004fea0003900000 */
[----:B------:R-:W2:Y:S02]  /*c910*/  @!P1 SYNCS.PHASECHK.TRANS64 P1, [R3+URZ+0x68], R10 ;  /* 0x0000680a030095a7 */ /* 0x000ea400080210ff */
[----:B--2---:R-:W-:Y:S05]  /*c920*/  @!P1 BRA `(.L_x_188) ;  /* 0xfffffffc00f09947 */ /* 0x004fea000383ffff */
[----:B------:R-:W-:Y:S05]  /*c930*/  BRA `(.L_x_189) ;  /* 0xffffff8c006c7947 */ /* 0x000fea000383ffff */
.L_x_69:
[----:B------:R-:W-:Y:S07]  /*c940*/  MOV R0, UR31 ;  /* 0x0000001f00007c02 */ /* 0x000fee0008000f00 */
.L_x_190:
[----:B-1----:R1:W2:Y:S02]  /*c950*/  SYNCS.PHASECHK.TRANS64.TRYWAIT P1, [R0+URZ+0x50], R9 ;  /* 0x00005009000075a7 */ /* 0x0022a400080211ff */
[----:B--2---:R-:W-:Y:S05]  /*c960*/  @!P1 NANOSLEEP.SYNCS 0x989680 ;  /* 0x009896800000995d */ /* 0x004fea0003900000 */
[----:B------:R-:W2:Y:S02]  /*c970*/  @!P1 SYNCS.PHASECHK.TRANS64 P1, [R0+URZ+0x50], R9 ;  /* 0x00005009000095a7 */ /* 0x000ea400080210ff */
[----:B--2---:R-:W-:Y:S05]  /*c980*/  @!P1 BRA `(.L_x_190) ;  /* 0xfffffffc00f09947 */ /* 0x004fea000383ffff */
[----:B------:R-:W-:Y:S05]  /*c990*/  BRA `(.L_x_191) ;  /* 0xffffff8c00b87947 */ /* 0x000fea000383ffff */
.L_x_70:
[----:B------:R-:W-:Y:S07]  /*c9a0*/  MOV R0, UR31 ;  /* 0x0000001f00007c02 */ /* 0x000fee0008000f00 */
.L_x_192:
[----:B-1----:R1:W2:Y:S02]  /*c9b0*/  SYNCS.PHASECHK.TRANS64.TRYWAIT P1, [R0+URZ+0x58], R9 ;  /* 0x00005809000075a7 */ /* 0x0022a400080211ff */
[----:B--2---:R-:W-:Y:S05]  /*c9c0*/  @!P1 NANOSLEEP.SYNCS 0x989680 ;  /* 0x009896800000995d */ /* 0x004fea0003900000 */
[----:B------:R-:W2:Y:S02]  /*c9d0*/  @!P1 SYNCS.PHASECHK.TRANS64 P1, [R0+URZ+0x58], R9 ;  /* 0x00005809000095a7 */ /* 0x000ea400080210ff */
[----:B--2---:R-:W-:Y:S05]  /*c9e0*/  @!P1 BRA `(.L_x_192) ;  /* 0xfffffffc00f09947 */ /* 0x004fea000383ffff */
[----:B------:R-:W-:Y:S05]  /*c9f0*/  BRA `(.L_x_193) ;  /* 0xffffff9000047947 */ /* 0x000fea000383ffff */
.L_x_71:
[----:B------:R-:W-:Y:S07]  /*ca00*/  MOV R0, UR31 ;  /* 0x0000001f00007c02 */ /* 0x000fee0008000f00 */
.L_x_194:
[----:B-1----:R1:W2:Y:S02]  /*ca10*/  SYNCS.PHASECHK.TRANS64.TRYWAIT P1, [R0+URZ+0x60], R9 ;  /* 0x00006009000075a7 */ /* 0x0022a400080211ff */
[----:B--2---:R-:W-:Y:S05]  /*ca20*/  @!P1 NANOSLEEP.SYNCS 0x989680 ;  /* 0x009896800000995d */ /* 0x004fea0003900000 */
[----:B------:R-:W2:Y:S02]  /*ca30*/  @!P1 SYNCS.PHASECHK.TRANS64 P1, [R0+URZ+0x60], R9 ;  /* 0x00006009000095a7 */ /* 0x000ea400080210ff */
[----:B--2---:R-:W-:Y:S05]  /*ca40*/  @!P1 BRA `(.L_x_194) ;  /* 0xfffffffc00f09947 */ /* 0x004fea000383ffff */
[----:B------:R-:W-:Y:S05]  /*ca50*/  BRA `(.L_x_195) ;  /* 0xffffff9000507947 */ /* 0x000fea000383ffff */
.L_x_72:
[----:B------:R-:W-:Y:S07]  /*ca60*/  MOV R0, UR31 ;  /* 0x0000001f00007c02 */ /* 0x000fee0008000f00 */
.L_x_196:
[----:B-1----:R1:W2:Y:S02]  /*ca70*/  SYNCS.PHASECHK.TRANS64.TRYWAIT P0, [R0+URZ+0x68], R9 ;  /* 0x00006809000075a7 */ /* 0x0022a400080011ff */
[----:B--2---:R-:W-:Y:S05]  /*ca80*/  @!P0 NANOSLEEP.SYNCS 0x989680 ;  /* 0x009896800000895d */ /* 0x004fea0003900000 */
[----:B------:R-:W2:Y:S02]  /*ca90*/  @!P0 SYNCS.PHASECHK.TRANS64 P0, [R0+URZ+0x68], R9 ;  /* 0x00006809000085a7 */ /* 0x000ea400080010ff */
[----:B--2---:R-:W-:Y:S05]  /*caa0*/  @!P0 BRA `(.L_x_196) ;  /* 0xfffffffc00f08947 */ /* 0x004fea000383ffff */
[----:B------:R-:W-:Y:S05]  /*cab0*/  BRA `(.L_x_197) ;  /* 0xffffff9000a47947 */ /* 0x000fea000383ffff */
.L_x_74:
[----:B------:R-:W-:-:S07]  /*cac0*/  MOV R3, UR31 ;  /* 0x0000001f00037c02 */ /* 0x000fce0008000f00 */
.L_x_198:
[----:B--2---:R2:W3:Y:S02]  /*cad0*/  SYNCS.PHASECHK.TRANS64.TRYWAIT P0, [R3+URZ+0x50], R10 ;  /* 0x0000500a030075a7 */ /* 0x0044e400080011ff */
[----:B---3--:R-:W-:Y:S05]  /*cae0*/  @!P0 NANOSLEEP.SYNCS 0x989680 ;  /* 0x009896800000895d */ /* 0x008fea0003900000 */
[----:B------:R-:W3:Y:S02]  /*caf0*/  @!P0 SYNCS.PHASECHK.TRANS64 P0, [R3+URZ+0x50], R10 ;  /* 0x0000500a030085a7 */ /* 0x000ee400080010ff */
[----:B---3--:R-:W-:Y:S05]  /*cb00*/  @!P0 BRA `(.L_x_198) ;  /* 0xfffffffc00f08947 */ /* 0x008fea000383ffff */
[----:B------:R-:W-:Y:S05]  /*cb10*/  BRA `(.L_x_199) ;  /* 0xffffff9400007947 */ /* 0x000fea000383ffff */
.L_x_75:
[----:B--2---:R-:W-:-:S07]  /*cb20*/  MOV R3, UR31 ;  /* 0x0000001f00037c02 */ /* 0x004fce0008000f00 */
.L_x_200:
[----:B--2---:R2:W3:Y:S02]  /*cb30*/  SYNCS.PHASECHK.TRANS64.TRYWAIT P0, [R3+URZ+0x58], R10 ;  /* 0x0000580a030075a7 */ /* 0x0044e400080011ff */
[----:B---3--:R-:W-:Y:S05]  /*cb40*/  @!P0 NANOSLEEP.SYNCS 0x989680 ;  /* 0x009896800000895d */ /* 0x008fea0003900000 */
[----:B------:R-:W3:Y:S02]  /*cb50*/  @!P0 SYNCS.PHASECHK.TRANS64 P0, [R3+URZ+0x58], R10 ;  /* 0x0000580a030085a7 */ /* 0x000ee400080010ff */
[----:B---3--:R-:W-:Y:S05]  /*cb60*/  @!P0 BRA `(.L_x_200) ;  /* 0xfffffffc00f08947 */ /* 0x008fea000383ffff */
[----:B------:R-:W-:Y:S05]  /*cb70*/  BRA `(.L_x_201) ;  /* 0xffffff9000f07947 */ /* 0x000fea000383ffff */
.L_x_76:
[----:B--2---:R-:W-:-:S07]  /*cb80*/  MOV R3, UR31 ;  /* 0x0000001f00037c02 */ /* 0x004fce0008000f00 */
.L_x_202:
[----:B--2---:R2:W3:Y:S02]  /*cb90*/  SYNCS.PHASECHK.TRANS64.TRYWAIT P0, [R3+URZ+0x60], R10 ;  /* 0x0000600a030075a7 */ /* 0x0044e400080011ff */
[----:B---3--:R-:W-:Y:S05]  /*cba0*/  @!P0 NANOSLEEP.SYNCS 0x989680 ;  /* 0x009896800000895d */ /* 0x008fea0003900000 */
[----:B------:R-:W3:Y:S02]  /*cbb0*/  @!P0 SYNCS.PHASECHK.TRANS64 P0, [R3+URZ+0x60], R10 ;  /* 0x0000600a030085a7 */ /* 0x000ee400080010ff */
[----:B---3--:R-:W-:Y:S05]  /*cbc0*/  @!P0 BRA `(.L_x_202) ;  /* 0xfffffffc00f08947 */ /* 0x008fea000383ffff */
[----:B------:R-:W-:Y:S05]  /*cbd0*/  BRA `(.L_x_203) ;  /* 0xffffff9000e47947 */ /* 0x000fea000383ffff */
.L_x_78:
[----:B------:R-:W-:Y:S07]  /*cbe0*/  MOV R0, UR48 ;  /* 0x0000003000007c02 */ /* 0x000fee0008000f00 */
.L_x_204:
[----:B-1----:R1:W2:Y:S02]  /*cbf0*/  SYNCS.PHASECHK.TRANS64.TRYWAIT P0, [R0+URZ+0x80], R3 ;  /* 0x00008003000075a7 */ /* 0x0022a400080011ff */
[----:B--2---:R-:W-:Y:S05]  /*cc00*/  @!P0 NANOSLEEP.SYNCS 0x989680 ;  /* 0x009896800000895d */ /* 0x004fea0003900000 */
[----:B------:R-:W2:Y:S02]  /*cc10*/  @!P0 SYNCS.PHASECHK.TRANS64 P0, [R0+URZ+0x80], R3 ;  /* 0x00008003000085a7 */ /* 0x000ea400080010ff */
[----:B--2---:R-:W-:Y:S05]  /*cc20*/  @!P0 BRA `(.L_x_204) ;  /* 0xfffffffc00f08947 */ /* 0x004fea000383ffff */
[----:B------:R-:W-:Y:S05]  /*cc30*/  BRA `(.L_x_205) ;  /* 0xffffff9400b87947 */ /* 0x000fea000383ffff */
.L_x_89:
[----:B-1----:R-:W-:Y:S04]  /*cc40*/  MOV R2, UR48 ;  /* 0x0000003000027c02 */ /* 0x002fe80008000f00 */
[----:B------:R1:W3:Y:S03]  /*cc50*/  SYNCS.PHASECHK.TRANS64.TRYWAIT P1, [R2+URZ+0x30], R3 ;  /* 0x00003003020075a7 */ /* 0x0002e600080211ff */
[----:B---3--:R-:W-:Y:S05]  /*cc60*/  @!P1 NANOSLEEP.SYNCS 0x989680 ;  /* 0x009896800000995d */ /* 0x008fea0003900000 */
[----:B------:R-:W3:Y:S02]  /*cc70*/  @!P1 SYNCS.PHASECHK.TRANS64 P1, [R2+URZ+0x30], R3 ;  /* 0x00003003020095a7 */ /* 0x000ee400080210ff */
[----:B---3--:R-:W-:Y:S05]  /*cc80*/  @!P1 BRA `(.L_x_89) ;  /* 0xfffffffc00ec9947 */ /* 0x008fea000383ffff */
[----:B------:R-:W-:Y:S05]  /*cc90*/  BRA `(.L_x_88) ;  /* 0xffffffa800307947 */ /* 0x000fea000383ffff */
.L_x_91:
[----:B-1----:R1:W4:Y:S02]  /*cca0*/  SYNCS.PHASECHK.TRANS64.TRYWAIT P0, [R83+URZ+0x90], R0 ;  /* 0x00009000530075a7 */ /* 0x00232400080011ff */
[----:B----4-:R-:W-:Y:S05]  /*ccb0*/  @!P0 NANOSLEEP.SYNCS 0x989680 ;  /* 0x009896800000895d */ /* 0x010fea0003900000 */
[----:B------:R-:W4:Y:S02]  /*ccc0*/  @!P0 SYNCS.PHASECHK.TRANS64 P0, [R83+URZ+0x90], R0 ;  /* 0x00009000530085a7 */ /* 0x000f2400080010ff */
[----:B----4-:R-:W-:Y:S05]  /*ccd0*/  @!P0 BRA `(.L_x_91) ;  /* 0xfffffffc00f08947 */ /* 0x010fea000383ffff */
[----:B------:R-:W-:Y:S05]  /*cce0*/  BRA `(.L_x_90) ;  /* 0xffffffa800587947 */ /* 0x000fea000383ffff */
.L_x_100:
[----:B-1----:R1:W2:Y:S02]  /*ccf0*/  SYNCS.PHASECHK.TRANS64.TRYWAIT P0, [R3+URZ+0x30], R0 ;  /* 0x00003000030075a7 */ /* 0x0022a400080011ff */
[----:B--2---:R-:W-:Y:S05]  /*cd00*/  @!P0 NANOSLEEP.SYNCS 0x989680 ;  /* 0x009896800000895d */ /* 0x004fea0003900000 */
[----:B------:R-:W2:Y:S02]  /*cd10*/  @!P0 SYNCS.PHASECHK.TRANS64 P0, [R3+URZ+0x30], R0 ;  /* 0x00003000030085a7 */ /* 0x000ea400080010ff */
[----:B--2---:R-:W-:Y:S05]  /*cd20*/  @!P0 BRA `(.L_x_100) ;  /* 0xfffffffc00f08947 */ /* 0x004fea000383ffff */
[----:B------:R-:W-:Y:S05]  /*cd30*/  BRA `(.L_x_99) ;  /* 0xffffffb000747947 */ /* 0x000fea000383ffff */
.L_x_108:
[----:B-1----:R1:W4:Y:S02]  /*cd40*/  SYNCS.PHASECHK.TRANS64.TRYWAIT P0, [R40+URZ+0x30], R5 ;  /* 0x00003005280075a7 */ /* 0x00232400080011ff */
[----:B----4-:R-:W-:Y:S05]  /*cd50*/  @!P0 NANOSLEEP.SYNCS 0x989680 ;  /* 0x009896800000895d */ /* 0x010fea0003900000 */
[----:B------:R-:W4:Y:S02]  /*cd60*/  @!P0 SYNCS.PHASECHK.TRANS64 P0, [R40+URZ+0x30], R5 ;  /* 0x00003005280085a7 */ /* 0x000f2400080010ff */
[----:B----4-:R-:W-:Y:S05]  /*cd70*/  @!P0 BRA `(.L_x_108) ;  /* 0xfffffffc00f08947 */ /* 0x010fea000383ffff */
[----:B------:R-:W-:Y:S05]  /*cd80*/  BRA `(.L_x_107) ;  /* 0xffffffb800ac7947 */ /* 0x000fea000383ffff */
.L_x_116:
[----:B-1----:R1:W4:Y:S02]  /*cd90*/  SYNCS.PHASECHK.TRANS64.TRYWAIT P0, [R89+URZ+0x30], R6 ;  /* 0x00003006590075a7 */ /* 0x00232400080011ff */
[----:B----4-:R-:W-:Y:S05]  /*cda0*/  @!P0 NANOSLEEP.SYNCS 0x989680 ;  /* 0x009896800000895d */ /* 0x010fea0003900000 */
[----:B------:R-:W4:Y:S02]  /*cdb0*/  @!P0 SYNCS.PHASECHK.TRANS64 P0, [R89+URZ+0x30], R6 ;  /* 0x00003006590085a7 */ /* 0x000f2400080010ff */
[----:B----4-:R-:W-:Y:S05]  /*cdc0*/  @!P0 BRA `(.L_x_116) ;  /* 0xfffffffc00f08947 */ /* 0x010fea000383ffff */
[----:B------:R-:W-:Y:S05]  /*cdd0*/  BRA `(.L_x_115) ;  /* 0xffffffc000e47947 */ /* 0x000fea000383ffff */
.L_x_124:
[----:B-1----:R1:W4:Y:S02]  /*cde0*/  SYNCS.PHASECHK.TRANS64.TRYWAIT P0, [R90+URZ+0x30], R5 ;  /* 0x000030055a0075a7 */ /* 0x00232400080011ff */
[----:B----4-:R-:W-:Y:S05]  /*cdf0*/  @!P0 NANOSLEEP.SYNCS 0x989680 ;  /* 0x009896800000895d */ /* 0x010fea0003900000 */
[----:B------:R-:W4:Y:S02]  /*ce00*/  @!P0 SYNCS.PHASECHK.TRANS64 P0, [R90+URZ+0x30], R5 ;  /* 0x000030055a0085a7 */ /* 0x000f2400080010ff */
[----:B----4-:R-:W-:Y:S05]  /*ce10*/  @!P0 BRA `(.L_x_124) ;  /* 0xfffffffc00f08947 */ /* 0x010fea000383ffff */
[----:B------:R-:W-:Y:S05]  /*ce20*/  BRA `(.L_x_123) ;  /* 0xffffffcc00287947 */ /* 0x000fea000383ffff */
.L_x_132:
[----:B-1----:R1:W4:Y:S02]  /*ce30*/  SYNCS.PHASECHK.TRANS64.TRYWAIT P0, [R90+URZ+0x30], R5 ;  /* 0x000030055a0075a7 */ /* 0x00232400080011ff */
[----:B----4-:R-:W-:Y:S05]  /*ce40*/  @!P0 NANOSLEEP.SYNCS 0x989680 ;  /* 0x009896800000895d */ /* 0x010fea0003900000 */
[----:B------:R-:W4:Y:S02]  /*ce50*/  @!P0 SYNCS.PHASECHK.TRANS64 P0, [R90+URZ+0x30], R5 ;  /* 0x000030055a0085a7 */ /* 0x000f2400080010ff */
[----:B----4-:R-:W-:Y:S05]  /*ce60*/  @!P0 BRA `(.L_x_132) ;  /* 0xfffffffc00f08947 */ /* 0x010fea000383ffff */
[----:B------:R-:W-:Y:S05]  /*ce70*/  BRA `(.L_x_131) ;  /* 0xffffffd4007c7947 */ /* 0x000fea000383ffff */
.L_x_140:
[----:B-1----:R1:W4:Y:S02]  /*ce80*/  SYNCS.PHASECHK.TRANS64.TRYWAIT P0, [R90+URZ+0x30], R5 ;  /* 0x000030055a0075a7 */ /* 0x00232400080011ff */
[----:B----4-:R-:W-:Y:S05]  /*ce90*/  @!P0 NANOSLEEP.SYNCS 0x989680 ;  /* 0x009896800000895d */ /* 0x010fea0003900000 */
[----:B------:R-:W4:Y:S02]  /*cea0*/  @!P0 SYNCS.PHASECHK.TRANS64 P0, [R90+URZ+0x30], R5 ;  /* 0x000030055a0085a7 */ /* 0x000f2400080010ff */
[----:B----4-:R-:W-:Y:S05]  /*ceb0*/  @!P0 BRA `(.L_x_140) ;  /* 0xfffffffc00f08947 */ /* 0x010fea000383ffff */
[----:B------:R-:W-:Y:S05]  /*cec0*/  BRA `(.L_x_139) ;  /* 0xffffffdc00c47947 */ /* 0x000fea000383ffff */
.L_x_148:
[----:B-1----:R1:W4:Y:S02]  /*ced0*/  SYNCS.PHASECHK.TRANS64.TRYWAIT P0, [R89+URZ+0x30], R88 ;  /* 0x00003058590075a7 */ /* 0x00232400080011ff */
[----:B----4-:R-:W-:Y:S05]  /*cee0*/  @!P0 NANOSLEEP.SYNCS 0x989680 ;  /* 0x009896800000895d */ /* 0x010fea0003900000 */
[----:B------:R-:W4:Y:S02]  /*cef0*/  @!P0 SYNCS.PHASECHK.TRANS64 P0, [R89+URZ+0x30], R88 ;  /* 0x00003058590085a7 */ /* 0x000f2400080010ff */
[----:B----4-:R-:W-:Y:S05]  /*cf00*/  @!P0 BRA `(.L_x_148) ;  /* 0xfffffffc00f08947 */ /* 0x010fea000383ffff */
[----:B------:R-:W-:Y:S05]  /*cf10*/  BRA `(.L_x_147) ;  /* 0xffffffe8000c7947 */ /* 0x000fea000383ffff */
        .weak           $__internal_0_$__cuda_sm10x_tcgen05_guardrail_trap_col_being_dealloced_not_returned_by_alloc
        .type           $__internal_0_$__cuda_sm10x_tcgen05_guardrail_trap_col_being_dealloced_not_returned_by_alloc,@function
        .size           $__internal_0_$__cuda_sm10x_tcgen05_guardrail_trap_col_being_dealloced_not_returned_by_alloc,($__internal_1_$__cuda_sm10x_tcgen05_guardrail_trap_phase_invalid_during_alloc - $__internal_0_$__cuda_sm10x_tcgen05_guardrail_trap_col_being_dealloced_not_returned_by_alloc)
$__internal_0_$__cuda_sm10x_tcgen05_guardrail_trap_col_being_dealloced_not_returned_by_alloc:
[----:B------:R-:W-:Y:S05]  /*cf20*/  BPT.TRAP 0x1 ;  /* 0x000000040000795c */ /* 0x000fea0000300000 */
[----:B------:R-:W-:-:S04]  /*cf30*/  MOV R3, 0x0 ;  /* 0x0000000000037802 */ /* 0x000fc80000000f00 */
[----:B------:R-:W-:Y:S05]  /*cf40*/  RET.REL.NODEC R2 `(_ZN7cutlass13device_kernelINS_4conv6kernel13ConvUniversalINS1_16ConvProblemShapeILNS1_8OperatorE2ELi2EEENS1_10collective14CollectiveConvINS1_47MainloopSm100TmaUmmaWarpSpecializedImplicitGemmILS5_2ELi3ELi2ELi1ELi2EN4cute5tupleIJNSA_1CILi1EEESD_SD_EEEEENSB_IJNSC_ILi128EEENSB_IJSG_EEENSB_IJNSC_ILi64EEEEEEEEENS_10tfloat32_tESL_NSA_8TiledMMAINSA_8MMA_AtomIJNSA_17SM100_MMA_TF32_SSISL_SL_fLi128ELi128ELNSA_4UMMA5MajorE1ELSQ_1ELNSP_7ScaleInE0ELSR_0EEEEEENSA_6LayoutISE_NSB_IJNSC_ILi0EEESV_SV_EEEEENSB_IJNSA_10UnderscoreESY_SY_EEEEENS7_6detail27Sm100ImplicitGemmTileTraitsINSA_13SM90_TMA_LOADENSA_14ComposedLayoutINSA_7SwizzleILi2ELi5ELi2EEENSA_18smem_ptr_flag_bitsILi32EEENSU_INSB_IJNSC_ILi32EEENSC_ILi4EEEEEENSB_IJSD_S19_EEEEEEEvEENS12_INSA_20SM90_TMA_LOAD_IM2COLES1E_vEEEENS_8epilogue10collective18CollectiveEpilogueINS1J_23Sm100TmaWarpSpecializedILi4ELi2ELi16ELb1ELb0EEEJSK_NSB_IJNSU_ISG_SD_EENSU_INSC_ILi16EEESD_EEEEESL_NSB_IJlNSB_IJSD_llEEESV_EEESL_S1T_NS1J_6fusion15FusionCallbacksIS1N_NS1U_17LinearCombinationISL_fSL_fLNS_15FloatRoundStyleE2EEESK_S1R_JEEENSA_5SM1004TMEM4LOAD26SM100_TMEM_LOAD_32dp32b16xES13_NS14_INS15_ILi2ELi4ELi3EEES18_NSU_INSB_IJNSC_ILi8EEES1P_EEENSB_IJS1P_SD_EEEEEEENSA_39AutoVectorizingCopyWithAssumedAlignmentILi128EEENSA_14SM90_TMA_STOREES29_S2B_S2B_EEEvvEEEEvNT_6ParamsE) ;  /* 0xffffff30022c7950 */ /* 0x000fea0003c3ffff */
        .weak           $__internal_1_$__cuda_sm10x_tcgen05_guardrail_trap_phase_invalid_during_alloc
        .type           $__internal_1_$__cuda_sm10x_tcgen05_guardrail_trap_phase_invalid_during_alloc,@function
        .size           $__internal_1_$__cuda_sm10x_tcgen05_guardrail_trap_phase_invalid_during_alloc,($__internal_2_$__cuda_sm10x_tcgen05_guardrail_trap_unallocated_columns_being_dealloced - $__internal_1_$__cuda_sm10x_tcgen05_guardrail_trap_phase_invalid_during_alloc)
$__internal_1_$__cuda_sm10x_tcgen05_guardrail_trap_phase_invalid_during_alloc:
[----:B------:R-:W-:Y:S05]  /*cf50*/  BPT.TRAP 0x1 ;  /* 0x000000040000795c */ /* 0x000fea0000300000 */
[----:B------:R-:W-:-:S04]  /*cf60*/  HFMA2 R3, -RZ, RZ, 0, 0 ;  /* 0x00000000ff037431 */ /* 0x000fc800000001ff */
[----:B------:R-:W-:Y:S05]  /*cf70*/  RET.REL.NODEC R2 `(_ZN7cutlass13device_kernelINS_4conv6kernel13ConvUniversalINS1_16ConvProblemShapeILNS1_8OperatorE2ELi2EEENS1_10collective14CollectiveConvINS1_47MainloopSm100TmaUmmaWarpSpecializedImplicitGemmILS5_2ELi3ELi2ELi1ELi2EN4cute5tupleIJNSA_1CILi1EEESD_SD_EEEEENSB_IJNSC_ILi128EEENSB_IJSG_EEENSB_IJNSC_ILi64EEEEEEEEENS_10tfloat32_tESL_NSA_8TiledMMAINSA_8MMA_AtomIJNSA_17SM100_MMA_TF32_SSISL_SL_fLi128ELi128ELNSA_4UMMA5MajorE1ELSQ_1ELNSP_7ScaleInE0ELSR_0EEEEEENSA_6LayoutISE_NSB_IJNSC_ILi0EEESV_SV_EEEEENSB_IJNSA_10UnderscoreESY_SY_EEEEENS7_6detail27Sm100ImplicitGemmTileTraitsINSA_13SM90_TMA_LOADENSA_14ComposedLayoutINSA_7SwizzleILi2ELi5ELi2EEENSA_18smem_ptr_flag_bitsILi32EEENSU_INSB_IJNSC_ILi32EEENSC_ILi4EEEEEENSB_IJSD_S19_EEEEEEEvEENS12_INSA_20SM90_TMA_LOAD_IM2COLES1E_vEEEENS_8epilogue10collective18CollectiveEpilogueINS1J_23Sm100TmaWarpSpecializedILi4ELi2ELi16ELb1ELb0EEEJSK_NSB_IJNSU_ISG_SD_EENSU_INSC_ILi16EEESD_EEEEESL_NSB_IJlNSB_IJSD_llEEESV_EEESL_S1T_NS1J_6fusion15FusionCallbacksIS1N_NS1U_17LinearCombinationISL_fSL_fLNS_15FloatRoundStyleE2EEESK_S1R_JEEENSA_5SM1004TMEM4LOAD26SM100_TMEM_LOAD_32dp32b16xES13_NS14_INS15_ILi2ELi4ELi3EEES18_NSU_INSB_IJNSC_ILi8EEES1P_EEENSB_IJS1P_SD_EEEEEEENSA_39AutoVectorizingCopyWithAssumedAlignmentILi128EEENSA_14SM90_TMA_STOREES29_S2B_S2B_EEEvvEEEEvNT_6ParamsE) ;  /* 0xffffff3002207950 */ /* 0x000fea0003c3ffff */
        .weak           $__internal_2_$__cuda_sm10x_tcgen05_guardrail_trap_unallocated_columns_being_dealloced
        .type           $__internal_2_$__cuda_sm10x_tcgen05_guardrail_trap_unallocated_columns_being_dealloced,@function
        .size           $__internal_2_$__cuda_sm10x_tcgen05_guardrail_trap_unallocated_columns_being_dealloced,(.L_x_207 - $__internal_2_$__cuda_sm10x_tcgen05_guardrail_trap_unallocated_columns_being_dealloced)
$__internal_2_$__cuda_sm10x_tcgen05_guardrail_trap_unallocated_columns_being_dealloced:
[----:B------:R-:W-:Y:S05]  /*cf80*/  BPT.TRAP 0x1 ;  /* 0x000000040000795c */ /* 0x000fea0000300000 */
[----:B------:R-:W-:-:S04]  /*cf90*/  MOV R3, 0x0 ;  /* 0x0000000000037802 */ /* 0x000fc80000000f00 */
[----:B------:R-:W-:Y:S05]  /*cfa0*/  RET.REL.NODEC R2 `(_ZN7cutlass13device_kernelINS_4conv6kernel13ConvUniversalINS1_16ConvProblemShapeILNS1_8OperatorE2ELi2EEENS1_10collective14CollectiveConvINS1_47MainloopSm100TmaUmmaWarpSpecializedImplicitGemmILS5_2ELi3ELi2ELi1ELi2EN4cute5tupleIJNSA_1CILi1EEESD_SD_EEEEENSB_IJNSC_ILi128EEENSB_IJSG_EEENSB_IJNSC_ILi64EEEEEEEEENS_10tfloat32_tESL_NSA_8TiledMMAINSA_8MMA_AtomIJNSA_17SM100_MMA_TF32_SSISL_SL_fLi128ELi128ELNSA_4UMMA5MajorE1ELSQ_1ELNSP_7ScaleInE0ELSR_0EEEEEENSA_6LayoutISE_NSB_IJNSC_ILi0EEESV_SV_EEEEENSB_IJNSA_10UnderscoreESY_SY_EEEEENS7_6detail27Sm100ImplicitGemmTileTraitsINSA_13SM90_TMA_LOADENSA_14ComposedLayoutINSA_7SwizzleILi2ELi5ELi2EEENSA_18smem_ptr_flag_bitsILi32EEENSU_INSB_IJNSC_ILi32EEENSC_ILi4EEEEEENSB_IJSD_S19_EEEEEEEvEENS12_INSA_20SM90_TMA_LOAD_IM2COLES1E_vEEEENS_8epilogue10collective18CollectiveEpilogueINS1J_23Sm100TmaWarpSpecializedILi4ELi2ELi16ELb1ELb0EEEJSK_NSB_IJNSU_ISG_SD_EENSU_INSC_ILi16EEESD_EEEEESL_NSB_IJlNSB_IJSD_llEEESV_EEESL_S1T_NS1J_6fusion15FusionCallbacksIS1N_NS1U_17LinearCombinationISL_fSL_fLNS_15FloatRoundStyleE2EEESK_S1R_JEEENSA_5SM1004TMEM4LOAD26SM100_TMEM_LOAD_32dp32b16xES13_NS14_INS15_ILi2ELi4ELi3EEES18_NSU_INSB_IJNSC_ILi8EEES1P_EEENSB_IJS1P_SD_EEEEEEENSA_39AutoVectorizingCopyWithAssumedAlignmentILi128EEENSA_14SM90_TMA_STOREES29_S2B_S2B_EEEvvEEEEvNT_6ParamsE) ;  /* 0xffffff3002147950 */ /* 0x000fea0003c3ffff */
.L_x_206:
[----:B------:R-:W-:-:S00]  /*cfb0*/  BRA `(.L_x_206) ;  /* 0xfffffffc00fc7947 */ /* 0x000fc0000383ffff */
[----:B------:R-:W-:-:S00]  /*cfc0*/  NOP ;  /* 0x0000000000007918 */ /* 0x000fc00000000000 */
        /* <DEDUP_REMOVED lines=11> */
.L_x_207:


//--------------------- .nv.global.init           --------------------------
	.section	.nv.global.init,"aw",@progbits
.nv.global.init:
	.type		$str$29,@object
	.size		$str$29,($str$30 - $str$29)
$str$29:
        /*0000*/ 	.byte	0x28, 0x61, 0x64, 0x64, 0x72, 0x65, 0x73, 0x73, 0x20, 0x26, 0x20, 0x6d, 0x61, 0x73, 0x6b, 0x29
        /*0010*/ 	.byte	0x20, 0x3d, 0x3d, 0x20, 0x30, 0x00
	.type		$str$30,@object
	.size		$str$30,($str$28 - $str$30)
$str$30:
        /*0016*/ 	.byte	0x2f, 0x74, 0x6d, 0x70, 0x2f, 0x63, 0x75, 0x74, 0x6c, 0x61, 0x73, 0x73, 0x5f, 0x73, 0x77, 0x65
        /*0026*/ 	.byte	0x65, 0x70, 0x5f, 0x73, 0x72, 0x63, 0x2f, 0x69, 0x6e, 0x63, 0x6c, 0x75, 0x64, 0x65, 0x2f, 0x63
        /*0036*/ 	.byte	0x75, 0x74, 0x65, 0x2f, 0x70, 0x6f, 0x69, 0x6e, 0x74, 0x65, 0x72, 0x5f, 0x66, 0x6c, 0x61, 0x67
        /*0046*/ 	.byte	0x67, 0x65, 0x64, 0x2e, 0x68, 0x70, 0x70, 0x00
	.type		$str$28,@object
	.size		$str$28,($str$27 - $str$28)
$str$28:
        /*004e*/ 	.byte	0x2f, 0x74, 0x6d, 0x70, 0x2f, 0x63, 0x75, 0x74, 0x6c, 0x61, 0x73, 0x73, 0x5f, 0x73, 0x77, 0x65
        /*005e*/ 	.byte	0x65, 0x70, 0x5f, 0x73, 0x72, 0x63, 0x2f, 0x69, 0x6e, 0x63, 0x6c, 0x75, 0x64, 0x65, 0x2f, 0x63
        /*006e*/ 	.byte	0x75, 0x74, 0x65, 0x2f, 0x61, 0x74, 0x6f, 0x6d, 0x2f, 0x63, 0x6f, 0x70, 0x79, 0x5f, 0x74, 0x72
        /*007e*/ 	.byte	0x61, 0x69, 0x74, 0x73, 0x5f, 0x73, 0x6d, 0x31, 0x30, 0x30, 0x2e, 0x68, 0x70, 0x70, 0x00
	.type		$str$27,@object
	.size		$str$27,(__unnamed_1 - $str$27)
$str$27:
        /*008d*/ 	.byte	0x28, 0x28, 0x75, 0x69, 0x6e, 0x74, 0x33, 0x32, 0x5f, 0x74, 0x28, 0x74, 0x68, 0x72, 0x65, 0x61
        /*009d*/ 	.byte	0x64, 0x49, 0x64, 0x78, 0x2e, 0x78, 0x29, 0x20, 0x2f, 0x20, 0x33, 0x32, 0x29, 0x20, 0x25, 0x20
        /*00ad*/ 	.byte	0x34, 0x29, 0x20, 0x3d, 0x3d, 0x20, 0x28, 0x28, 0x28, 0x74, 0x6d, 0x65, 0x6d, 0x5f, 0x61, 0x64
        /*00bd*/ 	.byte	0x64, 0x72, 0x20, 0x3e, 0x3e, 0x20, 0x31, 0x36, 0x29, 0x20, 0x2f, 0x20, 0x33, 0x32, 0x29, 0x20
        /*00cd*/ 	.byte	0x25, 0x20, 0x34, 0x29, 0x00
	.type		__unnamed_1,@object
	.size		__unnamed_1,(__unnamed_2 - __unnamed_1)
__unnamed_1:
        /*00d2*/ 	.byte	0x61, 0x75, 0x74, 0x6f, 0x20, 0x63, 0x75, 0x74, 0x65, 0x3a, 0x3a, 0x61, 0x73, 0x5f, 0x70, 0x6f
        /* <DEDUP_REMOVED lines=24> */
        /*0262*/ 	.byte	0x32, 0x30, 0x34, 0x38, 0x3e, 0x3e, 0x3e, 0x3e, 0x5d, 0x00
	.type		__unnamed_2,@object
	.size		__unnamed_2,(.L_2 - __unnamed_2)
__unnamed_2:
        /* <DEDUP_REMOVED lines=42> */
        /*050c*/ 	.byte	0x3e, 0x5d, 0x00
.L_2:


//--------------------- .nv.shared._ZN7cutlass13device_kernelINS_4conv6kernel13ConvUniversalINS1_16ConvProblemShapeILNS1_8OperatorE2ELi2EEENS1_10collective14CollectiveConvINS1_47MainloopSm100TmaUmmaWarpSpecializedImplicitGemmILS5_2ELi3ELi2ELi1ELi2EN4cute5tupleIJNSA_1CILi1EEESD_SD_EEEEENSB_IJNSC_ILi128EEENSB_IJSG_EEENSB_IJNSC_ILi64EEEEEEEEENS_10tfloat32_tESL_NSA_8TiledMMAINSA_8MMA_AtomIJNSA_17SM100_MMA_TF32_SSISL_SL_fLi128ELi128ELNSA_4UMMA5MajorE1ELSQ_1ELNSP_7ScaleInE0ELSR_0EEEEEENSA_6LayoutISE_NSB_IJNSC_ILi0EEESV_SV_EEEEENSB_IJNSA_10UnderscoreESY_SY_EEEEENS7_6detail27Sm100ImplicitGemmTileTraitsINSA_13SM90_TMA_LOADENSA_14ComposedLayoutINSA_7SwizzleILi2ELi5ELi2EEENSA_18smem_ptr_flag_bitsILi32EEENSU_INSB_IJNSC_ILi32EEENSC_ILi4EEEEEENSB_IJSD_S19_EEEEEEEvEENS12_INSA_20SM90_TMA_LOAD_IM2COLES1E_vEEEENS_8epilogue10collective18CollectiveEpilogueINS1J_23Sm100TmaWarpSpecializedILi4ELi2ELi16ELb1ELb0EEEJSK_NSB_IJNSU_ISG_SD_EENSU_INSC_ILi16EEESD_EEEEESL_NSB_IJlNSB_IJSD_llEEESV_EEESL_S1T_NS1J_6fusion15FusionCallbacksIS1N_NS1U_17LinearCombinationISL_fSL_fLNS_15FloatRoundStyleE2EEESK_S1R_JEEENSA_5SM1004TMEM4LOAD26SM100_TMEM_LOAD_32dp32b16xES13_NS14_INS15_ILi2ELi4ELi3EEES18_NSU_INSB_IJNSC_ILi8EEES1P_EEENSB_IJS1P_SD_EEEEEEENSA_39AutoVectorizingCopyWithAssumedAlignmentILi128EEENSA_14SM90_TMA_STOREES29_S2B_S2B_EEEvvEEEEvNT_6ParamsE --------------------------
	.section	.nv.shared._ZN7cutlass13device_kernelINS_4conv6kernel13ConvUniversalINS1_16ConvProblemShapeILNS1_8OperatorE2ELi2EEENS1_10collective14CollectiveConvINS1_47MainloopSm100TmaUmmaWarpSpecializedImplicitGemmILS5_2ELi3ELi2ELi1ELi2EN4cute5tupleIJNSA_1CILi1EEESD_SD_EEEEENSB_IJNSC_ILi128EEENSB_IJSG_EEENSB_IJNSC_ILi64EEEEEEEEENS_10tfloat32_tESL_NSA_8TiledMMAINSA_8MMA_AtomIJNSA_17SM100_MMA_TF32_SSISL_SL_fLi128ELi128ELNSA_4UMMA5MajorE1ELSQ_1ELNSP_7ScaleInE0ELSR_0EEEEEENSA_6LayoutISE_NSB_IJNSC_ILi0EEESV_SV_EEEEENSB_IJNSA_10UnderscoreESY_SY_EEEEENS7_6detail27Sm100ImplicitGemmTileTraitsINSA_13SM90_TMA_LOADENSA_14ComposedLayoutINSA_7SwizzleILi2ELi5ELi2EEENSA_18smem_ptr_flag_bitsILi32EEENSU_INSB_IJNSC_ILi32EEENSC_ILi4EEEEEENSB_IJSD_S19_EEEEEEEvEENS12_INSA_20SM90_TMA_LOAD_IM2COLES1E_vEEEENS_8epilogue10collective18CollectiveEpilogueINS1J_23Sm100TmaWarpSpecializedILi4ELi2ELi16ELb1ELb0EEEJSK_NSB_IJNSU_ISG_SD_EENSU_INSC_ILi16EEESD_EEEEESL_NSB_IJlNSB_IJSD_llEEESV_EEESL_S1T_NS1J_6fusion15FusionCallbacksIS1N_NS1U_17LinearCombinationISL_fSL_fLNS_15FloatRoundStyleE2EEESK_S1R_JEEENSA_5SM1004TMEM4LOAD26SM100_TMEM_LOAD_32dp32b16xES13_NS14_INS15_ILi2ELi4ELi3EEES18_NSU_INSB_IJNSC_ILi8EEES1P_EEENSB_IJS1P_SD_EEEEEEENSA_39AutoVectorizingCopyWithAssumedAlignmentILi128EEENSA_14SM90_TMA_STOREES29_S2B_S2B_EEEvvEEEEvNT_6ParamsE,"aw",@nobits
	.sectionflags	@""
	.align	16
	.zero		1024


//--------------------- .nv.shared.reserved.0     --------------------------
	.section	.nv.shared.reserved.0,"aw",@nobits
	.weak		__nv_reservedSMEM_offset_0_alias
	.size		__nv_reservedSMEM_offset_0_alias, 0, 64
	.other		__nv_reservedSMEM_offset_0_alias,@"STO_CUDA_RESERVED_SHARED STV_DEFAULT"
__nv_reservedSMEM_offset_0_alias:
	.zero		0
.nv.shared.reserved.0:
	.zero		64
	.weak		__nv_reservedSMEM_tcgen05_partition
	.type		__nv_reservedSMEM_tcgen05_partition,@object
	.size		__nv_reservedSMEM_tcgen05_partition,(.L_0 - __nv_reservedSMEM_tcgen05_partition)
__nv_reservedSMEM_tcgen05_partition:
	.zero		32
.L_0:


//--------------------- .nv.global                --------------------------
	.section	.nv.global,"aw",@nobits
.nv.global:
	.type		_ZN39_INTERNAL_edb6f913_4_k_cu_e72ea455_32914cute1_E,@object
	.size		_ZN39_INTERNAL_edb6f913_4_k_cu_e72ea455_32914cute1_E,(_ZN39_INTERNAL_edb6f913_4_k_cu_e72ea455_32914cuda3std3__45__cpo6cbeginE - _ZN39_INTERNAL_edb6f913_4_k_cu_e72ea455_32914cute1_E)
_ZN39_INTERNAL_edb6f913_4_k_cu_e72ea455_32914cute1_E:
	.zero		1
	.type		_ZN39_INTERNAL_edb6f913_4_k_cu_e72ea455_32914cuda3std3__45__cpo6cbeginE,@object
	.size		_ZN39_INTERNAL_edb6f913_4_k_cu_e72ea455_32914cuda3std3__45__cpo6cbeginE,(_ZN39_INTERNAL_edb6f913_4_k_cu_e72ea455_32914cuda3std3__48in_placeE - _ZN39_INTERNAL_edb6f913_4_k_cu_e72ea455_32914cuda3std3__45__cpo6cbeginE)
_ZN39_INTERNAL_edb6f913_4_k_cu_e72ea455_32914cuda3std3__45__cpo6cbeginE:
	.zero		1
	.type		_ZN39_INTERNAL_edb6f913_4_k_cu_e72ea455_32914cuda3std3__48in_placeE,@object
	.size		_ZN39_INTERNAL_edb6f913_4_k_cu_e72ea455_32914cuda3std3__48in_placeE,(_ZN39_INTERNAL_edb6f913_4_k_cu_e72ea455_32914cuda3std6ranges3__45__cpo9iter_moveE - _ZN39_INTERNAL_edb6f913_4_k_cu_e72ea455_32914cuda3std3__48in_placeE)
_ZN39_INTERNAL_edb6f913_4_k_cu_e72ea455_32914cuda3std3__48in_placeE:
	.zero		1
	.type		_ZN39_INTERNAL_edb6f913_4_k_cu_e72ea455_32914cuda3std6ranges3__45__cpo9iter_moveE,@object
	.size		_ZN39_INTERNAL_edb6f913_4_k_cu_e72ea455_32914cuda3std6ranges3__45__cpo9iter_moveE,(_ZN39_INTERNAL_edb6f913_4_k_cu_e72ea455_32914cuda3std3__45__cpo5beginE - _ZN39_INTERNAL_edb6f913_4_k_cu_e72ea455_32914cuda3std6ranges3__45__cpo9iter_moveE)
_ZN39_INTERNAL_edb6f913_4_k_cu_e72ea455_32914cuda3std6ranges3__45__cpo9iter_moveE:
	.zero		1
	.type		_ZN39_INTERNAL_edb6f913_4_k_cu_e72ea455_32914cuda3std3__45__cpo5beginE,@object
	.size		_ZN39_INTERNAL_edb6f913_4_k_cu_e72ea455_32914cuda3std3__45__cpo5beginE,(_ZN39_INTERNAL_edb6f913_4_k_cu_e72ea455_32914cuda3std3__441_GLOBAL__N__edb6f913_4_k_cu_e72ea455_32916ignoreE - _ZN39_INTERNAL_edb6f913_4_k_cu_e72ea455_32914cuda3std3__45__cpo5beginE)
_ZN39_INTERNAL_edb6f913_4_k_cu_e72ea455_32914cuda3std3__45__cpo5beginE:
	.zero		1
	.type		_ZN39_INTERNAL_edb6f913_4_k_cu_e72ea455_32914cuda3std3__441_GLOBAL__N__edb6f913_4_k_cu_e72ea455_32916ignoreE,@object
	.size		_ZN39_INTERNAL_edb6f913_4_k_cu_e72ea455_32914cuda3std3__441_GLOBAL__N__edb6f913_4_k_cu_e72ea455_32916ignoreE,(_ZN39_INTERNAL_edb6f913_4_k_cu_e72ea455_32914cute7productE - _ZN39_INTERNAL_edb6f913_4_k_cu_e72ea455_32914cuda3std3__441_GLOBAL__N__edb6f913_4_k_cu_e72ea455_32916ignoreE)
_ZN39_INTERNAL_edb6f913_4_k_cu_e72ea455_32914cuda3std3__441_GLOBAL__N__edb6f913_4_k_cu_e72ea455_32916ignoreE:
	.zero		1
	.type		_ZN39_INTERNAL_edb6f913_4_k_cu_e72ea455_32914cute7productE,@object
	.size		_ZN39_INTERNAL_edb6f913_4_k_cu_e72ea455_32914cute7productE,(_ZN39_INTERNAL_edb6f913_4_k_cu_e72ea455_32914cuda3std3__45__cpo3endE - _ZN39_INTERNAL_edb6f913_4_k_cu_e72ea455_32914cute7productE)
_ZN39_INTERNAL_edb6f913_4_k_cu_e72ea455_32914cute7productE:
	.zero		1
	.type		_ZN39_INTERNAL_edb6f913_4_k_cu_e72ea455_32914cuda3std3__45__cpo3endE,@object
	.size		_ZN39_INTERNAL_edb6f913_4_k_cu_e72ea455_32914cuda3std3__45__cpo3endE,(_ZN39_INTERNAL_edb6f913_4_k_cu_e72ea455_32914cuda3std3__419piecewise_constructE - _ZN39_INTERNAL_edb6f913_4_k_cu_e72ea455_32914cuda3std3__45__cpo3endE)
_ZN39_INTERNAL_edb6f913_4_k_cu_e72ea455_32914cuda3std3__45__cpo3endE:
	.zero		1
	.type		_ZN39_INTERNAL_edb6f913_4_k_cu_e72ea455_32914cuda3std3__419piecewise_constructE,@object
	.size		_ZN39_INTERNAL_edb6f913_4_k_cu_e72ea455_32914cuda3std3__419piecewise_constructE,(_ZN39_INTERNAL_edb6f913_4_k_cu_e72ea455_32914cuda3std3__45__cpo4cendE - _ZN39_INTERNAL_edb6f913_4_k_cu_e72ea455_32914cuda3std3__419piecewise_constructE)
_ZN39_INTERNAL_edb6f913_4_k_cu_e72ea455_32914cuda3std3__419piecewise_constructE:
	.zero		1
	.type		_ZN39_INTERNAL_edb6f913_4_k_cu_e72ea455_32914cuda3std3__45__cpo4cendE,@object
	.size		_ZN39_INTERNAL_edb6f913_4_k_cu_e72ea455_32914cuda3std3__45__cpo4cendE,(_ZN39_INTERNAL_edb6f913_4_k_cu_e72ea455_32914cuda3std6ranges3__45__cpo4swapE - _ZN39_INTERNAL_edb6f913_4_k_cu_e72ea455_32914cuda3std3__45__cpo4cendE)
_ZN39_INTERNAL_edb6f913_4_k_cu_e72ea455_32914cuda3std3__45__cpo4cendE:
	.zero		1
	.type		_ZN39_INTERNAL_edb6f913_4_k_cu_e72ea455_32914cuda3std6ranges3__45__cpo4swapE,@object
	.size		_ZN39_INTERNAL_edb6f913_4_k_cu_e72ea455_32914cuda3std6ranges3__45__cpo4swapE,(.L_10 - _ZN39_INTERNAL_edb6f913_4_k_cu_e72ea455_32914cuda3std6ranges3__45__cpo4swapE)
_ZN39_INTERNAL_edb6f913_4_k_cu_e72ea455_32914cuda3std6ranges3__45__cpo4swapE:
	.zero		1
.L_10:


//--------------------- .nv.constant0._ZN7cutlass13device_kernelINS_4conv6kernel13ConvUniversalINS1_16ConvProblemShapeILNS1_8OperatorE2ELi2EEENS1_10collective14CollectiveConvINS1_47MainloopSm100TmaUmmaWarpSpecializedImplicitGemmILS5_2ELi3ELi2ELi1ELi2EN4cute5tupleIJNSA_1CILi1EEESD_SD_EEEEENSB_IJNSC_ILi128EEENSB_IJSG_EEENSB_IJNSC_ILi64EEEEEEEEENS_10tfloat32_tESL_NSA_8TiledMMAINSA_8MMA_AtomIJNSA_17SM100_MMA_TF32_SSISL_SL_fLi128ELi128ELNSA_4UMMA5MajorE1ELSQ_1ELNSP_7ScaleInE0ELSR_0EEEEEENSA_6LayoutISE_NSB_IJNSC_ILi0EEESV_SV_EEEEENSB_IJNSA_10UnderscoreESY_SY_EEEEENS7_6detail27Sm100ImplicitGemmTileTraitsINSA_13SM90_TMA_LOADENSA_14ComposedLayoutINSA_7SwizzleILi2ELi5ELi2EEENSA_18smem_ptr_flag_bitsILi32EEENSU_INSB_IJNSC_ILi32EEENSC_ILi4EEEEEENSB_IJSD_S19_EEEEEEEvEENS12_INSA_20SM90_TMA_LOAD_IM2COLES1E_vEEEENS_8epilogue10collective18CollectiveEpilogueINS1J_23Sm100TmaWarpSpecializedILi4ELi2ELi16ELb1ELb0EEEJSK_NSB_IJNSU_ISG_SD_EENSU_INSC_ILi16EEESD_EEEEESL_NSB_IJlNSB_IJSD_llEEESV_EEESL_S1T_NS1J_6fusion15FusionCallbacksIS1N_NS1U_17LinearCombinationISL_fSL_fLNS_15FloatRoundStyleE2EEESK_S1R_JEEENSA_5SM1004TMEM4LOAD26SM100_TMEM_LOAD_32dp32b16xES13_NS14_INS15_ILi2ELi4ELi3EEES18_NSU_INSB_IJNSC_ILi8EEES1P_EEENSB_IJS1P_SD_EEEEEEENSA_39AutoVectorizingCopyWithAssumedAlignmentILi128EEENSA_14SM90_TMA_STOREES29_S2B_S2B_EEEvvEEEEvNT_6ParamsE --------------------------
	.section	.nv.constant0._ZN7cutlass13device_kernelINS_4conv6kernel13ConvUniversalINS1_16ConvProblemShapeILNS1_8OperatorE2ELi2EEENS1_10collective14CollectiveConvINS1_47MainloopSm100TmaUmmaWarpSpecializedImplicitGemmILS5_2ELi3ELi2ELi1ELi2EN4cute5tupleIJNSA_1CILi1EEESD_SD_EEEEENSB_IJNSC_ILi128EEENSB_IJSG_EEENSB_IJNSC_ILi64EEEEEEEEENS_10tfloat32_tESL_NSA_8TiledMMAINSA_8MMA_AtomIJNSA_17SM100_MMA_TF32_SSISL_SL_fLi128ELi128ELNSA_4UMMA5MajorE1ELSQ_1ELNSP_7ScaleInE0ELSR_0EEEEEENSA_6LayoutISE_NSB_IJNSC_ILi0EEESV_SV_EEEEENSB_IJNSA_10UnderscoreESY_SY_EEEEENS7_6detail27Sm100ImplicitGemmTileTraitsINSA_13SM90_TMA_LOADENSA_14ComposedLayoutINSA_7SwizzleILi2ELi5ELi2EEENSA_18smem_ptr_flag_bitsILi32EEENSU_INSB_IJNSC_ILi32EEENSC_ILi4EEEEEENSB_IJSD_S19_EEEEEEEvEENS12_INSA_20SM90_TMA_LOAD_IM2COLES1E_vEEEENS_8epilogue10collective18CollectiveEpilogueINS1J_23Sm100TmaWarpSpecializedILi4ELi2ELi16ELb1ELb0EEEJSK_NSB_IJNSU_ISG_SD_EENSU_INSC_ILi16EEESD_EEEEESL_NSB_IJlNSB_IJSD_llEEESV_EEESL_S1T_NS1J_6fusion15FusionCallbacksIS1N_NS1U_17LinearCombinationISL_fSL_fLNS_15FloatRoundStyleE2EEESK_S1R_JEEENSA_5SM1004TMEM4LOAD26SM100_TMEM_LOAD_32dp32b16xES13_NS14_INS15_ILi2ELi4ELi3EEES18_NSU_INSB_IJNSC_ILi8EEES1P_EEENSB_IJS1P_SD_EEEEEEENSA_39AutoVectorizingCopyWithAssumedAlignmentILi128EEENSA_14SM90_TMA_STOREES29_S2B_S2B_EEEvvEEEEvNT_6ParamsE,"a",@progbits
	.sectionflags	@""
	.align	4
.nv.constant0._ZN7cutlass13device_kernelINS_4conv6kernel13ConvUniversalINS1_16ConvProblemShapeILNS1_8OperatorE2ELi2EEENS1_10collective14CollectiveConvINS1_47MainloopSm100TmaUmmaWarpSpecializedImplicitGemmILS5_2ELi3ELi2ELi1ELi2EN4cute5tupleIJNSA_1CILi1EEESD_SD_EEEEENSB_IJNSC_ILi128EEENSB_IJSG_EEENSB_IJNSC_ILi64EEEEEEEEENS_10tfloat32_tESL_NSA_8TiledMMAINSA_8MMA_AtomIJNSA_17SM100_MMA_TF32_SSISL_SL_fLi128ELi128ELNSA_4UMMA5MajorE1ELSQ_1ELNSP_7ScaleInE0ELSR_0EEEEEENSA_6LayoutISE_NSB_IJNSC_ILi0EEESV_SV_EEEEENSB_IJNSA_10UnderscoreESY_SY_EEEEENS7_6detail27Sm100ImplicitGemmTileTraitsINSA_13SM90_TMA_LOADENSA_14ComposedLayoutINSA_7SwizzleILi2ELi5ELi2EEENSA_18smem_ptr_flag_bitsILi32EEENSU_INSB_IJNSC_ILi32EEENSC_ILi4EEEEEENSB_IJSD_S19_EEEEEEEvEENS12_INSA_20SM90_TMA_LOAD_IM2COLES1E_vEEEENS_8epilogue10collective18CollectiveEpilogueINS1J_23Sm100TmaWarpSpecializedILi4ELi2ELi16ELb1ELb0EEEJSK_NSB_IJNSU_ISG_SD_EENSU_INSC_ILi16EEESD_EEEEESL_NSB_IJlNSB_IJSD_llEEESV_EEESL_S1T_NS1J_6fusion15FusionCallbacksIS1N_NS1U_17LinearCombinationISL_fSL_fLNS_15FloatRoundStyleE2EEESK_S1R_JEEENSA_5SM1004TMEM4LOAD26SM100_TMEM_LOAD_32dp32b16xES13_NS14_INS15_ILi2ELi4ELi3EEES18_NSU_INSB_IJNSC_ILi8EEES1P_EEENSB_IJS1P_SD_EEEEEEENSA_39AutoVectorizingCopyWithAssumedAlignmentILi128EEENSA_14SM90_TMA_STOREES29_S2B_S2B_EEEvvEEEEvNT_6ParamsE:
	.zero		2944


//--------------------- SYMBOLS --------------------------

	.type		.nv.reservedSmem.offset0,@object
	.size		.nv.reservedSmem.offset0,0x4
	.type		.nv.reservedSmem.cap,@object
	.size		.nv.reservedSmem.cap,0x4
	.type		__assertfail,@function
